	.target	sm_100a

	.elftype	@"ET_EXEC"


//--------------------- .note.nv.tkinfo           --------------------------
	.section	.note.nv.tkinfo,"",@"SHT_NOTE"
	.sectionflags	@"SHF_NOTE_NV_TKINFO"
	.tkinfo
        /*0018*/ 	.word	0x00000002
        /*0030*/ 	.string	""
        /*0030*/ 	.string	"ptxas"
        /*0030*/ 	.string	"Cuda compilation tools, release 13.0, V13.0.88"
        /*0030*/ 	.string	"Build cuda_13.0.r13.0/compiler.36424714_0"
        /*0030*/ 	.string	"-arch sm_100a -m 64 "



//--------------------- .note.nv.cuinfo           --------------------------
	.section	.note.nv.cuinfo,"",@"SHT_NOTE"
	.sectionflags	@"SHF_NOTE_NV_CUINFO"
        /*0018*/ 	.short	0x0002
        /*001a*/ 	.short	0x0064
        /*001c*/ 	.short	0x0082
	.zero		2


//--------------------- .nv.info                  --------------------------
	.section	.nv.info,"",@"SHT_CUDA_INFO"
	.align	4


	//----- nvinfo : EIATTR_REGCOUNT
	.align		4
        /*0000*/ 	.byte	0x04, 0x2f
        /*0002*/ 	.short	(.L_19 - .L_18)
	.align		4
.L_18:
        /*0004*/ 	.word	index@(_ZN7cutlass13device_kernelINS_4gemm6kernel13GemmUniversalIN4cute5tupleIJiiiiEEENS1_10collective13CollectiveMmaINS1_35MainloopSm100TmaUmmaWarpSpecializedILi7ELi2ELi4ENS5_IJNS4_1CILi1EEESB_SB_EEEEENS5_IJNSA_ILi128EEENSA_ILi64EEESF_EEENS_6half_tENS5_IJlSB_lEEESH_SI_NS4_8TiledMMAINS4_8MMA_AtomIJNS4_20SM100_MMA_F16BF16_SSISH_SH_fLi128ELi64ELNS4_4UMMA5MajorE0ELSN_0ELNSM_7ScaleInE0ELSO_0EEEEEENS4_6LayoutISC_NS5_IJNSA_ILi0EEESS_SS_EEEEENS5_IJNS4_10UnderscoreESV_SV_EEEEENS4_13SM90_TMA_LOADENS4_14ComposedLayoutINS4_7SwizzleILi3ELi4ELi3EEENS4_18smem_ptr_flag_bitsILi16EEENSR_INS5_IJNSA_ILi8EEESF_EEENS5_IJSF_SB_EEEEEEEvNS4_8identityESY_S18_vS19_EENS_8epilogue10collective18CollectiveEpilogueINS1B_23Sm100TmaWarpSpecializedILi3ELi2ELi32ELb1ELb0EEEJSG_NS5_IJNSR_ISE_SB_EENSR_INSA_ILi32EEESB_EEEEESH_SI_SH_SI_NS1B_6fusion15FusionCallbacksIS1F_NS1K_17LinearCombinationISH_fSH_fLNS_15FloatRoundStyleE2EEESG_S1J_JEEENS4_5SM1004TMEM4LOAD26SM100_TMEM_LOAD_32dp32b32xESY_NSZ_INS10_ILi2ELi4ELi3EEES13_NSR_INS5_IJS14_S1H_EEENS5_IJS1H_SB_EEEEEEENS4_39AutoVectorizingCopyWithAssumedAlignmentILi128EEENS4_14SM90_TMA_STOREES1Y_S20_S20_EEEvvEEEEvNT_6ParamsE)
        /*0008*/ 	.word	0x0000006f


	//----- nvinfo : EIATTR_FRAME_SIZE
	.align		4
.L_19:
        /*000c*/ 	.byte	0x04, 0x11
        /*000e*/ 	.short	(.L_21 - .L_20)
	.align		4
.L_20:
        /*0010*/ 	.word	index@($__internal_2_$__cuda_sm10x_tcgen05_guardrail_trap_unallocated_columns_being_dealloced)
        /*0014*/ 	.word	0x00000000


	//----- nvinfo : EIATTR_FRAME_SIZE
	.align		4
.L_21:
        /*0018*/ 	.byte	0x04, 0x11
        /*001a*/ 	.short	(.L_23 - .L_22)
	.align		4
.L_22:
        /*001c*/ 	.word	index@($__internal_1_$__cuda_sm10x_tcgen05_guardrail_trap_phase_invalid_during_alloc)
        /*0020*/ 	.word	0x00000000


	//----- nvinfo : EIATTR_FRAME_SIZE
	.align		4
.L_23:
        /*0024*/ 	.byte	0x04, 0x11
        /*0026*/ 	.short	(.L_25 - .L_24)
	.align		4
.L_24:
        /*0028*/ 	.word	index@($__internal_0_$__cuda_sm10x_tcgen05_guardrail_trap_col_being_dealloced_not_returned_by_alloc)
        /*002c*/ 	.word	0x00000000


	//----- nvinfo : EIATTR_FRAME_SIZE
	.align		4
.L_25:
        /*0030*/ 	.byte	0x04, 0x11
        /*0032*/ 	.short	(.L_27 - .L_26)
	.align		4
.L_26:
        /*0034*/ 	.word	index@(_ZN7cutlass13device_kernelINS_4gemm6kernel13GemmUniversalIN4cute5tupleIJiiiiEEENS1_10collective13CollectiveMmaINS1_35MainloopSm100TmaUmmaWarpSpecializedILi7ELi2ELi4ENS5_IJNS4_1CILi1EEESB_SB_EEEEENS5_IJNSA_ILi128EEENSA_ILi64EEESF_EEENS_6half_tENS5_IJlSB_lEEESH_SI_NS4_8TiledMMAINS4_8MMA_AtomIJNS4_20SM100_MMA_F16BF16_SSISH_SH_fLi128ELi64ELNS4_4UMMA5MajorE0ELSN_0ELNSM_7ScaleInE0ELSO_0EEEEEENS4_6LayoutISC_NS5_IJNSA_ILi0EEESS_SS_EEEEENS5_IJNS4_10UnderscoreESV_SV_EEEEENS4_13SM90_TMA_LOADENS4_14ComposedLayoutINS4_7SwizzleILi3ELi4ELi3EEENS4_18smem_ptr_flag_bitsILi16EEENSR_INS5_IJNSA_ILi8EEESF_EEENS5_IJSF_SB_EEEEEEEvNS4_8identityESY_S18_vS19_EENS_8epilogue10collective18CollectiveEpilogueINS1B_23Sm100TmaWarpSpecializedILi3ELi2ELi32ELb1ELb0EEEJSG_NS5_IJNSR_ISE_SB_EENSR_INSA_ILi32EEESB_EEEEESH_SI_SH_SI_NS1B_6fusion15FusionCallbacksIS1F_NS1K_17LinearCombinationISH_fSH_fLNS_15FloatRoundStyleE2EEESG_S1J_JEEENS4_5SM1004TMEM4LOAD26SM100_TMEM_LOAD_32dp32b32xESY_NSZ_INS10_ILi2ELi4ELi3EEES13_NSR_INS5_IJS14_S1H_EEENS5_IJS1H_SB_EEEEEEENS4_39AutoVectorizingCopyWithAssumedAlignmentILi128EEENS4_14SM90_TMA_STOREES1Y_S20_S20_EEEvvEEEEvNT_6ParamsE)
        /*0038*/ 	.word	0x00000000


	//----- nvinfo : EIATTR_MIN_STACK_SIZE
	.align		4
.L_27:
        /*003c*/ 	.byte	0x04, 0x12
        /*003e*/ 	.short	(.L_29 - .L_28)
	.align		4
.L_28:
        /*0040*/ 	.word	index@(_ZN7cutlass13device_kernelINS_4gemm6kernel13GemmUniversalIN4cute5tupleIJiiiiEEENS1_10collective13CollectiveMmaINS1_35MainloopSm100TmaUmmaWarpSpecializedILi7ELi2ELi4ENS5_IJNS4_1CILi1EEESB_SB_EEEEENS5_IJNSA_ILi128EEENSA_ILi64EEESF_EEENS_6half_tENS5_IJlSB_lEEESH_SI_NS4_8TiledMMAINS4_8MMA_AtomIJNS4_20SM100_MMA_F16BF16_SSISH_SH_fLi128ELi64ELNS4_4UMMA5MajorE0ELSN_0ELNSM_7ScaleInE0ELSO_0EEEEEENS4_6LayoutISC_NS5_IJNSA_ILi0EEESS_SS_EEEEENS5_IJNS4_10UnderscoreESV_SV_EEEEENS4_13SM90_TMA_LOADENS4_14ComposedLayoutINS4_7SwizzleILi3ELi4ELi3EEENS4_18smem_ptr_flag_bitsILi16EEENSR_INS5_IJNSA_ILi8EEESF_EEENS5_IJSF_SB_EEEEEEEvNS4_8identityESY_S18_vS19_EENS_8epilogue10collective18CollectiveEpilogueINS1B_23Sm100TmaWarpSpecializedILi3ELi2ELi32ELb1ELb0EEEJSG_NS5_IJNSR_ISE_SB_EENSR_INSA_ILi32EEESB_EEEEESH_SI_SH_SI_NS1B_6fusion15FusionCallbacksIS1F_NS1K_17LinearCombinationISH_fSH_fLNS_15FloatRoundStyleE2EEESG_S1J_JEEENS4_5SM1004TMEM4LOAD26SM100_TMEM_LOAD_32dp32b32xESY_NSZ_INS10_ILi2ELi4ELi3EEES13_NSR_INS5_IJS14_S1H_EEENS5_IJS1H_SB_EEEEEEENS4_39AutoVectorizingCopyWithAssumedAlignmentILi128EEENS4_14SM90_TMA_STOREES1Y_S20_S20_EEEvvEEEEvNT_6ParamsE)
        /*0044*/ 	.word	0x00000000
.L_29:


//--------------------- .nv.compat                --------------------------
	.section	.nv.compat,"",@"SHT_CUDA_COMPAT_INFO"
	.align	4
        /*0000*/ 	.byte	0x02, 0x09, 0x01, 0x00, 0x02, 0x02, 0x02, 0x00, 0x02, 0x05, 0x05, 0x00, 0x03, 0x07, 0x01, 0x01
        /*0010*/ 	.byte	0x02, 0x03, 0x01, 0x00, 0x02, 0x06, 0x01, 0x00, 0x04, 0x0b, 0x08, 0x00, 0x09, 0x00, 0x00, 0x00
        /*0020*/ 	.byte	0x00, 0x00, 0x00, 0x00


//--------------------- .nv.info._ZN7cutlass13device_kernelINS_4gemm6kernel13GemmUniversalIN4cute5tupleIJiiiiEEENS1_10collective13CollectiveMmaINS1_35MainloopSm100TmaUmmaWarpSpecializedILi7ELi2ELi4ENS5_IJNS4_1CILi1EEESB_SB_EEEEENS5_IJNSA_ILi128EEENSA_ILi64EEESF_EEENS_6half_tENS5_IJlSB_lEEESH_SI_NS4_8TiledMMAINS4_8MMA_AtomIJNS4_20SM100_MMA_F16BF16_SSISH_SH_fLi128ELi64ELNS4_4UMMA5MajorE0ELSN_0ELNSM_7ScaleInE0ELSO_0EEEEEENS4_6LayoutISC_NS5_IJNSA_ILi0EEESS_SS_EEEEENS5_IJNS4_10UnderscoreESV_SV_EEEEENS4_13SM90_TMA_LOADENS4_14ComposedLayoutINS4_7SwizzleILi3ELi4ELi3EEENS4_18smem_ptr_flag_bitsILi16EEENSR_INS5_IJNSA_ILi8EEESF_EEENS5_IJSF_SB_EEEEEEEvNS4_8identityESY_S18_vS19_EENS_8epilogue10collective18CollectiveEpilogueINS1B_23Sm100TmaWarpSpecializedILi3ELi2ELi32ELb1ELb0EEEJSG_NS5_IJNSR_ISE_SB_EENSR_INSA_ILi32EEESB_EEEEESH_SI_SH_SI_NS1B_6fusion15FusionCallbacksIS1F_NS1K_17LinearCombinationISH_fSH_fLNS_15FloatRoundStyleE2EEESG_S1J_JEEENS4_5SM1004TMEM4LOAD26SM100_TMEM_LOAD_32dp32b32xESY_NSZ_INS10_ILi2ELi4ELi3EEES13_NSR_INS5_IJS14_S1H_EEENS5_IJS1H_SB_EEEEEEENS4_39AutoVectorizingCopyWithAssumedAlignmentILi128EEENS4_14SM90_TMA_STOREES1Y_S20_S20_EEEvvEEEEvNT_6ParamsE --------------------------
	.section	.nv.info._ZN7cutlass13device_kernelINS_4gemm6kernel13GemmUniversalIN4cute5tupleIJiiiiEEENS1_10collective13CollectiveMmaINS1_35MainloopSm100TmaUmmaWarpSpecializedILi7ELi2ELi4ENS5_IJNS4_1CILi1EEESB_SB_EEEEENS5_IJNSA_ILi128EEENSA_ILi64EEESF_EEENS_6half_tENS5_IJlSB_lEEESH_SI_NS4_8TiledMMAINS4_8MMA_AtomIJNS4_20SM100_MMA_F16BF16_SSISH_SH_fLi128ELi64ELNS4_4UMMA5MajorE0ELSN_0ELNSM_7ScaleInE0ELSO_0EEEEEENS4_6LayoutISC_NS5_IJNSA_ILi0EEESS_SS_EEEEENS5_IJNS4_10UnderscoreESV_SV_EEEEENS4_13SM90_TMA_LOADENS4_14ComposedLayoutINS4_7SwizzleILi3ELi4ELi3EEENS4_18smem_ptr_flag_bitsILi16EEENSR_INS5_IJNSA_ILi8EEESF_EEENS5_IJSF_SB_EEEEEEEvNS4_8identityESY_S18_vS19_EENS_8epilogue10collective18CollectiveEpilogueINS1B_23Sm100TmaWarpSpecializedILi3ELi2ELi32ELb1ELb0EEEJSG_NS5_IJNSR_ISE_SB_EENSR_INSA_ILi32EEESB_EEEEESH_SI_SH_SI_NS1B_6fusion15FusionCallbacksIS1F_NS1K_17LinearCombinationISH_fSH_fLNS_15FloatRoundStyleE2EEESG_S1J_JEEENS4_5SM1004TMEM4LOAD26SM100_TMEM_LOAD_32dp32b32xESY_NSZ_INS10_ILi2ELi4ELi3EEES13_NSR_INS5_IJS14_S1H_EEENS5_IJS1H_SB_EEEEEEENS4_39AutoVectorizingCopyWithAssumedAlignmentILi128EEENS4_14SM90_TMA_STOREES1Y_S20_S20_EEEvvEEEEvNT_6ParamsE,"",@"SHT_CUDA_INFO"
	.sectionflags	@""
	.align	4


	//----- nvinfo : EIATTR_CUDA_API_VERSION
	.align		4
        /*0000*/ 	.byte	0x04, 0x37
        /*0002*/ 	.short	(.L_31 - .L_30)
.L_30:
        /*0004*/ 	.word	0x00000082


	//----- nvinfo : EIATTR_KPARAM_INFO
	.align		4
.L_31:
        /*0008*/ 	.byte	0x04, 0x17
        /*000a*/ 	.short	(.L_33 - .L_32)
.L_32:
        /*000c*/ 	.word	0x00000000
        /*0010*/ 	.short	0x0000
        /*0012*/ 	.short	0x0000
        /*0014*/ 	.byte	0x00, 0xf0, 0x01, 0x20


	//----- nvinfo : EIATTR_AT_ENTRY_FRAGMENTS
	.align		4
.L_33:
        /*0018*/ 	.byte	0x04, 0x4f
        /*001a*/ 	.short	(.L_35 - .L_34)


	//   ....[0]....
.L_34:
        /*001c*/ 	.word	0x00000006


	//----- nvinfo : EIATTR_RESERVED_SMEM_USED
	.align		4
.L_35:
        /*0020*/ 	.byte	0x01, 0x41
	.zero		2


	//----- nvinfo : EIATTR_SPARSE_MMA_MASK
	.align		4
        /*0024*/ 	.byte	0x03, 0x50
        /*0026*/ 	.short	0x0000


	//----- nvinfo : EIATTR_TCGEN05_1CTA_USED
	.align		4
        /*0028*/ 	.byte	0x01, 0x51
	.zero		2


	//----- nvinfo : EIATTR_MAXREG_COUNT
	.align		4
        /*002c*/ 	.byte	0x03, 0x1b
        /*002e*/ 	.short	0x00ff


	//----- nvinfo : EIATTR_NUM_BARRIERS
	.align		4
        /*0030*/ 	.byte	0x02, 0x4c
        /*0032*/ 	.byte	0x07
	.zero		1


	//----- nvinfo : EIATTR_EXTERNS
	.align		4
        /*0034*/ 	.byte	0x04, 0x0f
        /*0036*/ 	.short	(.L_37 - .L_36)


	//   ....[0]....
	.align		4
.L_36:
        /*0038*/ 	.word	index@(__assertfail)


	//----- nvinfo : EIATTR_MERCURY_ISA_VERSION
	.align		4
.L_37:
        /*003c*/ 	.byte	0x03, 0x5f
        /*003e*/ 	.short	0x0101


	//----- nvinfo : EIATTR_INT_WARP_WIDE_INSTR_OFFSETS
	.align		4
        /*0040*/ 	.byte	0x04, 0x31
        /*0042*/ 	.short	(.L_39 - .L_38)


	//   ....[0]....
.L_38:
        /*0044*/ 	.word	0x00001e20


	//   ....[1]....
        /*0048*/ 	.word	0x00003a10


	//   ....[2]....
        /*004c*/ 	.word	0x00003a40


	//   ....[3]....
        /*0050*/ 	.word	0x00003a90


	//   ....[4]....
        /*0054*/ 	.word	0x00004380


	//   ....[5]....
        /*0058*/ 	.word	0x000043a0


	//   ....[6]....
        /*005c*/ 	.word	0x00004670


	//   ....[7]....
        /*0060*/ 	.word	0x000047a0


	//----- nvinfo : EIATTR_COOP_GROUP_MASK_REGIDS
	.align		4
.L_39:
        /*0064*/ 	.byte	0x04, 0x29
        /*0066*/ 	.short	(.L_41 - .L_40)


	//   ....[0]....
.L_40:
        /*0068*/ 	.word	0xffffffff


	//   ....[1]....
        /*006c*/ 	.word	0xffffffff


	//   ....[2]....
        /*0070*/ 	.word	0xffffffff


	//   ....[3]....
        /*0074*/ 	.word	0xffffffff


	//   ....[4]....
        /*0078*/ 	.word	0xffffffff


	//   ....[5]....
        /*007c*/ 	.word	0xffffffff


	//   ....[6]....
        /*0080*/ 	.word	0xffffffff


	//   ....[7]....
        /*0084*/ 	.word	0xffffffff


	//   ....[8]....
        /*0088*/ 	.word	0xffffffff


	//   ....[9]....
        /*008c*/ 	.word	0xffffffff


	//   ....[10]....
        /*0090*/ 	.word	0xffffffff


	//   ....[11]....
        /*0094*/ 	.word	0xffffffff


	//   ....[12]....
        /*0098*/ 	.word	0xffffffff


	//----- nvinfo : EIATTR_COOP_GROUP_INSTR_OFFSETS
	.align		4
.L_41:
        /*009c*/ 	.byte	0x04, 0x28
        /*009e*/ 	.short	(.L_43 - .L_42)


	//   ....[0]....
.L_42:
        /*00a0*/ 	.word	0x00000090


	//   ....[1]....
        /*00a4*/ 	.word	0x000004d0


	//   ....[2]....
        /*00a8*/ 	.word	0x000006a0


	//   ....[3]....
        /*00ac*/ 	.word	0x00000820


	//   ....[4]....
        /*00b0*/ 	.word	0x00000920


	//   ....[5]....
        /*00b4*/ 	.word	0x00000a90


	//   ....[6]....
        /*00b8*/ 	.word	0x00000c30


	//   ....[7]....
        /*00bc*/ 	.word	0x00001d00


	//   ....[8]....
        /*00c0*/ 	.word	0x00002c90


	//   ....[9]....
        /*00c4*/ 	.word	0x00002ea0


	//   ....[10]....
        /*00c8*/ 	.word	0x00002ed0


	//   ....[11]....
        /*00cc*/ 	.word	0x00003900


	//   ....[12]....
        /*00d0*/ 	.word	0x00003b30


	//----- nvinfo : EIATTR_VRC_CTA_INIT_COUNT
	.align		4
.L_43:
        /*00d4*/ 	.byte	0x02, 0x4a
        /*00d6*/ 	.byte	0x80
	.zero		1


	//----- nvinfo : EIATTR_SYSCALL_OFFSETS
	.align		4
        /*00d8*/ 	.byte	0x04, 0x46
        /*00da*/ 	.short	(.L_45 - .L_44)


	//   ....[0]....
.L_44:
        /*00dc*/ 	.word	0x00005350


	//   ....[1]....
        /*00e0*/ 	.word	0x00005440


	//   ....[2]....
        /*00e4*/ 	.word	0x00005c80


	//   ....[3]....
        /*00e8*/ 	.word	0x00006930


	//----- nvinfo : EIATTR_MBARRIER_INSTR_OFFSETS
	.align		4
.L_45:
        /*00ec*/ 	.byte	0x04, 0x39
        /*00ee*/ 	.short	(.L_47 - .L_46)


	//   ....[0]....
.L_46:
        /*00f0*/ 	.word	0x000005b0
        /*00f4*/ 	.word	0x000000ff
        /*00f8*/ 	.word	0x00000000
        /*00fc*/ 	.short	0x0100
        /*00fe*/ 	.byte	0x05
	.zero		1


	//   ....[1]....
        /*0100*/ 	.word	0x000005c0
        /*0104*/ 	.word	0x000000ff
        /*0108*/ 	.word	0x00000038
        /*010c*/ 	.short	0x0100
        /*010e*/ 	.byte	0x05
	.zero		1


	//   ....[2]....
        /*0110*/ 	.word	0x000005d0
        /*0114*/ 	.word	0x000000ff
        /*0118*/ 	.word	0x00000008
        /*011c*/ 	.short	0x0100
        /*011e*/ 	.byte	0x05
	.zero		1


	//   ....[3]....
        /*0120*/ 	.word	0x000005e0
        /*0124*/ 	.word	0x000000ff
        /*0128*/ 	.word	0x00000040
        /*012c*/ 	.short	0x0100
        /*012e*/ 	.byte	0x05
	.zero		1


	//   ....[4]....
        /*0130*/ 	.word	0x000005f0
        /*0134*/ 	.word	0x000000ff
        /*0138*/ 	.word	0x00000010
        /*013c*/ 	.short	0x0100
        /*013e*/ 	.byte	0x05
	.zero		1


	//   ....[5]....
        /*0140*/ 	.word	0x00000600
        /*0144*/ 	.word	0x000000ff
        /*0148*/ 	.word	0x00000048
        /*014c*/ 	.short	0x0100
        /*014e*/ 	.byte	0x05
	.zero		1


	//   ....[6]....
        /*0150*/ 	.word	0x00000610
        /*0154*/ 	.word	0x000000ff
        /*0158*/ 	.word	0x00000018
        /*015c*/ 	.short	0x0100
        /*015e*/ 	.byte	0x05
	.zero		1


	//   ....[7]....
        /*0160*/ 	.word	0x00000620
        /*0164*/ 	.word	0x000000ff
        /*0168*/ 	.word	0x00000050
        /*016c*/ 	.short	0x0100
        /*016e*/ 	.byte	0x05
	.zero		1


	//   ....[8]....
        /*0170*/ 	.word	0x00000630
        /*0174*/ 	.word	0x000000ff
        /*0178*/ 	.word	0x00000020
        /*017c*/ 	.short	0x0100
        /*017e*/ 	.byte	0x05
	.zero		1


	//   ....[9]....
        /*0180*/ 	.word	0x00000640
        /*0184*/ 	.word	0x000000ff
        /*0188*/ 	.word	0x00000058
        /*018c*/ 	.short	0x0100
        /*018e*/ 	.byte	0x05
	.zero		1


	//   ....[10]....
        /*0190*/ 	.word	0x00000650
        /*0194*/ 	.word	0x000000ff
        /*0198*/ 	.word	0x00000028
        /*019c*/ 	.short	0x0100
        /*019e*/ 	.byte	0x05
	.zero		1


	//   ....[11]....
        /*01a0*/ 	.word	0x00000660
        /*01a4*/ 	.word	0x000000ff
        /*01a8*/ 	.word	0x00000060
        /*01ac*/ 	.short	0x0100
        /*01ae*/ 	.byte	0x05
	.zero		1


	//   ....[12]....
        /*01b0*/ 	.word	0x00000670
        /*01b4*/ 	.word	0x000000ff
        /*01b8*/ 	.word	0x00000030
        /*01bc*/ 	.short	0x0100
        /*01be*/ 	.byte	0x05
	.zero		1


	//   ....[13]....
        /*01c0*/ 	.word	0x00000680
        /*01c4*/ 	.word	0x000000ff
        /*01c8*/ 	.word	0x00000068
        /*01cc*/ 	.short	0x0100
        /*01ce*/ 	.byte	0x05
	.zero		1


	//   ....[14]....
        /*01d0*/ 	.word	0x000007b0
        /*01d4*/ 	.word	0x000000ff
        /*01d8*/ 	.word	0x00000070
        /*01dc*/ 	.short	0x0100
        /*01de*/ 	.byte	0x07
	.zero		1


	//   ....[15]....
        /*01e0*/ 	.word	0x000007c0
        /*01e4*/ 	.word	0x000000ff
        /*01e8*/ 	.word	0x00000088
        /*01ec*/ 	.short	0x0100
        /*01ee*/ 	.byte	0x07
	.zero		1


	//   ....[16]....
        /*01f0*/ 	.word	0x000007d0
        /*01f4*/ 	.word	0x000000ff
        /*01f8*/ 	.word	0x00000078
        /*01fc*/ 	.short	0x0100
        /*01fe*/ 	.byte	0x07
	.zero		1


	//   ....[17]....
        /*0200*/ 	.word	0x000007e0
        /*0204*/ 	.word	0x000000ff
        /*0208*/ 	.word	0x00000090
        /*020c*/ 	.short	0x0100
        /*020e*/ 	.byte	0x07
	.zero		1


	//   ....[18]....
        /*0210*/ 	.word	0x000007f0
        /*0214*/ 	.word	0x000000ff
        /*0218*/ 	.word	0x00000080
        /*021c*/ 	.short	0x0100
        /*021e*/ 	.byte	0x07
	.zero		1


	//   ....[19]....
        /*0220*/ 	.word	0x00000800
        /*0224*/ 	.word	0x000000ff
        /*0228*/ 	.word	0x00000098
        /*022c*/ 	.short	0x0100
        /*022e*/ 	.byte	0x07
	.zero		1


	//   ....[20]....
        /*0230*/ 	.word	0x000008f0
        /*0234*/ 	.word	0x000000ff
        /*0238*/ 	.word	0x000000a0
        /*023c*/ 	.short	0x0100
        /*023e*/ 	.byte	0x05
	.zero		1


	//   ....[21]....
        /*0240*/ 	.word	0x00000900
        /*0244*/ 	.word	0x000000ff
        /*0248*/ 	.word	0x000000a8
        /*024c*/ 	.short	0x0100
        /*024e*/ 	.byte	0x05
	.zero		1


	//   ....[22]....
        /*0250*/ 	.word	0x00000a40
        /*0254*/ 	.word	0x000000ff
        /*0258*/ 	.word	0x000000b0
        /*025c*/ 	.short	0x0100
        /*025e*/ 	.byte	0x05
	.zero		1


	//   ....[23]....
        /*0260*/ 	.word	0x00000a50
        /*0264*/ 	.word	0x000000ff
        /*0268*/ 	.word	0x000000c0
        /*026c*/ 	.short	0x0100
        /*026e*/ 	.byte	0x05
	.zero		1


	//   ....[24]....
        /*0270*/ 	.word	0x00000a60
        /*0274*/ 	.word	0x000000ff
        /*0278*/ 	.word	0x000000b8
        /*027c*/ 	.short	0x0100
        /*027e*/ 	.byte	0x05
	.zero		1


	//   ....[25]....
        /*0280*/ 	.word	0x00000a70
        /*0284*/ 	.word	0x000000ff
        /*0288*/ 	.word	0x000000c8
        /*028c*/ 	.short	0x0100
        /*028e*/ 	.byte	0x05
	.zero		1


	//   ....[26]....
        /*0290*/ 	.word	0x00000ba0
        /*0294*/ 	.word	0x000000ff
        /*0298*/ 	.word	0x000000d0
        /*029c*/ 	.short	0x0100
        /*029e*/ 	.byte	0x07
	.zero		1


	//   ....[27]....
        /*02a0*/ 	.word	0x00000bb0
        /*02a4*/ 	.word	0x000000ff
        /*02a8*/ 	.word	0x000000f0
        /*02ac*/ 	.short	0x0100
        /*02ae*/ 	.byte	0x07
	.zero		1


	//   ....[28]....
        /*02b0*/ 	.word	0x00000bc0
        /*02b4*/ 	.word	0x000000ff
        /*02b8*/ 	.word	0x000000d8
        /*02bc*/ 	.short	0x0100
        /*02be*/ 	.byte	0x07
	.zero		1


	//   ....[29]....
        /*02c0*/ 	.word	0x00000bd0
        /*02c4*/ 	.word	0x000000ff
        /*02c8*/ 	.word	0x000000f8
        /*02cc*/ 	.short	0x0100
        /*02ce*/ 	.byte	0x07
	.zero		1


	//   ....[30]....
        /*02d0*/ 	.word	0x00000be0
        /*02d4*/ 	.word	0x000000ff
        /*02d8*/ 	.word	0x000000e0
        /*02dc*/ 	.short	0x0100
        /*02de*/ 	.byte	0x07
	.zero		1


	//   ....[31]....
        /*02e0*/ 	.word	0x00000bf0
        /*02e4*/ 	.word	0x000000ff
        /*02e8*/ 	.word	0x00000100
        /*02ec*/ 	.short	0x0100
        /*02ee*/ 	.byte	0x07
	.zero		1


	//   ....[32]....
        /*02f0*/ 	.word	0x00000c00
        /*02f4*/ 	.word	0x000000ff
        /*02f8*/ 	.word	0x000000e8
        /*02fc*/ 	.short	0x0100
        /*02fe*/ 	.byte	0x07
	.zero		1


	//   ....[33]....
        /*0300*/ 	.word	0x00000c10
        /*0304*/ 	.word	0x000000ff
        /*0308*/ 	.word	0x00000108
        /*030c*/ 	.short	0x0100
        /*030e*/ 	.byte	0x07
	.zero		1


	//   ....[34]....
        /*0310*/ 	.word	0x00000d00
        /*0314*/ 	.word	0x000000ff
        /*0318*/ 	.word	0x00000110
        /*031c*/ 	.short	0x0100
        /*031e*/ 	.byte	0x05
	.zero		1


	//   ....[35]....
        /*0320*/ 	.word	0x00000d10
        /*0324*/ 	.word	0x000000ff
        /*0328*/ 	.word	0x00000120
        /*032c*/ 	.short	0x0100
        /*032e*/ 	.byte	0x05
	.zero		1


	//   ....[36]....
        /*0330*/ 	.word	0x00000d20
        /*0334*/ 	.word	0x000000ff
        /*0338*/ 	.word	0x00000118
        /*033c*/ 	.short	0x0100
        /*033e*/ 	.byte	0x05
	.zero		1


	//   ....[37]....
        /*0340*/ 	.word	0x00000d30
        /*0344*/ 	.word	0x000000ff
        /*0348*/ 	.word	0x00000128
        /*034c*/ 	.short	0x0100
        /*034e*/ 	.byte	0x05
	.zero		1


	//   ....[38]....
        /*0350*/ 	.word	0x00001600
        /*0354*/ 	.word	0x00000002
        /*0358*/ 	.word	0x00000120
        /*035c*/ 	.short	0x010a
        /*035e*/ 	.byte	0xff
	.zero		1


	//   ....[39]....
        /*0360*/ 	.word	0x00001630
        /*0364*/ 	.word	0x00000002
        /*0368*/ 	.word	0x00000110
        /*036c*/ 	.short	0x0101
        /*036e*/ 	.byte	0xff
	.zero		1


	//   ....[40]....
        /*0370*/ 	.word	0x00001700
        /*0374*/ 	.word	0x000000ff
        /*0378*/ 	.word	0x00000038
        /*037c*/ 	.short	0x010a
        /*037e*/ 	.byte	0x08
	.zero		1


	//   ....[41]....
        /*0380*/ 	.word	0x000017a0
        /*0384*/ 	.word	0x000000ff
        /*0388*/ 	.word	0x00000038
        /*038c*/ 	.short	0x010a
        /*038e*/ 	.byte	0x21
	.zero		1


	//   ....[42]....
        /*0390*/ 	.word	0x000018f0
        /*0394*/ 	.word	0x000000ff
        /*0398*/ 	.word	0x00000038
        /*039c*/ 	.short	0x010a
        /*039e*/ 	.byte	0x08
	.zero		1


	//   ....[43]....
        /*03a0*/ 	.word	0x00001a00
        /*03a4*/ 	.word	0x000000ff
        /*03a8*/ 	.word	0x000000a8
        /*03ac*/ 	.short	0x0101
        /*03ae*/ 	.byte	0x04
	.zero		1


	//   ....[44]....
        /*03b0*/ 	.word	0x00001a20
        /*03b4*/ 	.word	0x000000ff
        /*03b8*/ 	.word	0x00000038
        /*03bc*/ 	.short	0x010a
        /*03be*/ 	.byte	0x08
	.zero		1


	//   ....[45]....
        /*03c0*/ 	.word	0x00001aa0
        /*03c4*/ 	.word	0x000000ff
        /*03c8*/ 	.word	0x00000038
        /*03cc*/ 	.short	0x010a
        /*03ce*/ 	.byte	0x11
	.zero		1


	//   ....[46]....
        /*03d0*/ 	.word	0x00001bf0
        /*03d4*/ 	.word	0x000000ff
        /*03d8*/ 	.word	0x00000038
        /*03dc*/ 	.short	0x010a
        /*03de*/ 	.byte	0x08
	.zero		1


	//   ....[47]....
        /*03e0*/ 	.word	0x00001d30
        /*03e4*/ 	.word	0x00000002
        /*03e8*/ 	.word	0x000000b0
        /*03ec*/ 	.short	0x010a
        /*03ee*/ 	.byte	0xff
	.zero		1


	//   ....[48]....
        /*03f0*/ 	.word	0x00001df0
        /*03f4*/ 	.word	0x00000002
        /*03f8*/ 	.word	0x00000000
        /*03fc*/ 	.short	0x0101
        /*03fe*/ 	.byte	0xff
	.zero		1


	//   ....[49]....
        /*0400*/ 	.word	0x00002350
        /*0404*/ 	.word	0x000000ff
        /*0408*/ 	.word	0x00000000
        /*040c*/ 	.short	0x010a
        /*040e*/ 	.byte	0x05
	.zero		1


	//   ....[50]....
        /*0410*/ 	.word	0x000023e0
        /*0414*/ 	.word	0x000000ff
        /*0418*/ 	.word	0x00000000
        /*041c*/ 	.short	0x010a
        /*041e*/ 	.byte	0x05
	.zero		1


	//   ....[51]....
        /*0420*/ 	.word	0x00002470
        /*0424*/ 	.word	0x000000ff
        /*0428*/ 	.word	0x00000000
        /*042c*/ 	.short	0x010a
        /*042e*/ 	.byte	0x05
	.zero		1


	//   ....[52]....
        /*0430*/ 	.word	0x00002500
        /*0434*/ 	.word	0x000000ff
        /*0438*/ 	.word	0x00000000
        /*043c*/ 	.short	0x010a
        /*043e*/ 	.byte	0x05
	.zero		1


	//   ....[53]....
        /*0440*/ 	.word	0x00002590
        /*0444*/ 	.word	0x000000ff
        /*0448*/ 	.word	0x00000000
        /*044c*/ 	.short	0x010a
        /*044e*/ 	.byte	0x05
	.zero		1


	//   ....[54]....
        /*0450*/ 	.word	0x00002620
        /*0454*/ 	.word	0x000000ff
        /*0458*/ 	.word	0x00000000
        /*045c*/ 	.short	0x010a
        /*045e*/ 	.byte	0x05
	.zero		1


	//   ....[55]....
        /*0460*/ 	.word	0x000026c0
        /*0464*/ 	.word	0x00000000
        /*0468*/ 	.word	0x00000000
        /*046c*/ 	.short	0x010a
        /*046e*/ 	.byte	0xff
	.zero		1


	//   ....[56]....
        /*0470*/ 	.word	0x000027e0
        /*0474*/ 	.word	0x00000000
        /*0478*/ 	.word	0x00000110
        /*047c*/ 	.short	0x010a
        /*047e*/ 	.byte	0xff
	.zero		1


	//   ....[57]....
        /*0480*/ 	.word	0x00002850
        /*0484*/ 	.word	0x00000000
        /*0488*/ 	.word	0x00000000
        /*048c*/ 	.short	0x0101
        /*048e*/ 	.byte	0xff
	.zero		1


	//   ....[58]....
        /*0490*/ 	.word	0x00002870
        /*0494*/ 	.word	0x000000ff
        /*0498*/ 	.word	0x000000c0
        /*049c*/ 	.short	0x010a
        /*049e*/ 	.byte	0x05
	.zero		1


	//   ....[59]....
        /*04a0*/ 	.word	0x00002990
        /*04a4*/ 	.word	0x00000000
        /*04a8*/ 	.word	0x000000b0
        /*04ac*/ 	.short	0x010a
        /*04ae*/ 	.byte	0xff
	.zero		1


	//   ....[60]....
        /*04b0*/ 	.word	0x00002a90
        /*04b4*/ 	.word	0x00000000
        /*04b8*/ 	.word	0x00000000
        /*04bc*/ 	.short	0x0101
        /*04be*/ 	.byte	0xff
	.zero		1


	//   ....[61]....
        /*04c0*/ 	.word	0x00002b20
        /*04c4*/ 	.word	0x000000ff
        /*04c8*/ 	.word	0x000000c0
        /*04cc*/ 	.short	0x0106
        /*04ce*/ 	.byte	0x05
	.zero		1


	//   ....[62]....
        /*04d0*/ 	.word	0x00002b40
        /*04d4*/ 	.word	0x000000ff
        /*04d8*/ 	.word	0x000000c0
        /*04dc*/ 	.short	0x010a
        /*04de*/ 	.byte	0x05
	.zero		1


	//   ....[63]....
        /*04e0*/ 	.word	0x00002bd0
        /*04e4*/ 	.word	0x000000ff
        /*04e8*/ 	.word	0x000000c0
        /*04ec*/ 	.short	0x0106
        /*04ee*/ 	.byte	0x04
	.zero		1


	//   ....[64]....
        /*04f0*/ 	.word	0x00002c10
        /*04f4*/ 	.word	0x00000000
        /*04f8*/ 	.word	0x000000c0
        /*04fc*/ 	.short	0x010a
        /*04fe*/ 	.byte	0xff
	.zero		1


	//   ....[65]....
        /*0500*/ 	.word	0x00003150
        /*0504*/ 	.word	0x00000000
        /*0508*/ 	.word	0x000000b0
        /*050c*/ 	.short	0x010a
        /*050e*/ 	.byte	0xff
	.zero		1


	//   ....[66]....
        /*0510*/ 	.word	0x00003260
        /*0514*/ 	.word	0x00000003
        /*0518*/ 	.word	0x00000000
        /*051c*/ 	.short	0x0101
        /*051e*/ 	.byte	0xff
	.zero		1


	//   ....[67]....
        /*0520*/ 	.word	0x00003270
        /*0524*/ 	.word	0x000000ff
        /*0528*/ 	.word	0x00000000
        /*052c*/ 	.short	0x010a
        /*052e*/ 	.byte	0x06
	.zero		1


	//   ....[68]....
        /*0530*/ 	.word	0x00003290
        /*0534*/ 	.word	0x000000ff
        /*0538*/ 	.word	0x000000f0
        /*053c*/ 	.short	0x010a
        /*053e*/ 	.byte	0x07
	.zero		1


	//   ....[69]....
        /*0540*/ 	.word	0x00003360
        /*0544*/ 	.word	0x000000ff
        /*0548*/ 	.word	0x00000000
        /*054c*/ 	.short	0x010a
        /*054e*/ 	.byte	0x06
	.zero		1


	//   ....[70]....
        /*0550*/ 	.word	0x00003490
        /*0554*/ 	.word	0x000000ff
        /*0558*/ 	.word	0x00000000
        /*055c*/ 	.short	0x010a
        /*055e*/ 	.byte	0x1a
	.zero		1


	//   ....[71]....
        /*0560*/ 	.word	0x00003730
        /*0564*/ 	.word	0x000000ff
        /*0568*/ 	.word	0x00000000
        /*056c*/ 	.short	0x010a
        /*056e*/ 	.byte	0x06
	.zero		1


	//   ....[72]....
        /*0570*/ 	.word	0x000037c0
        /*0574*/ 	.word	0x000000ff
        /*0578*/ 	.word	0x00000000
        /*057c*/ 	.short	0x010a
        /*057e*/ 	.byte	0x06
	.zero		1


	//   ....[73]....
        /*0580*/ 	.word	0x00003850
        /*0584*/ 	.word	0x000000ff
        /*0588*/ 	.word	0x00000000
        /*058c*/ 	.short	0x010a
        /*058e*/ 	.byte	0x06
	.zero		1


	//   ....[74]....
        /*0590*/ 	.word	0x000038e0
        /*0594*/ 	.word	0x000000ff
        /*0598*/ 	.word	0x00000000
        /*059c*/ 	.short	0x010a
        /*059e*/ 	.byte	0x07
	.zero		1


	//   ....[75]....
        /*05a0*/ 	.word	0x00003d20
        /*05a4*/ 	.word	0x00000000
        /*05a8*/ 	.word	0x000000b0
        /*05ac*/ 	.short	0x010a
        /*05ae*/ 	.byte	0xff
	.zero		1


	//   ....[76]....
        /*05b0*/ 	.word	0x00003de0
        /*05b4*/ 	.word	0x00000000
        /*05b8*/ 	.word	0x00000000
        /*05bc*/ 	.short	0x0101
        /*05be*/ 	.byte	0xff
	.zero		1


	//   ....[77]....
        /*05c0*/ 	.word	0x00004100
        /*05c4*/ 	.word	0x000000ff
        /*05c8*/ 	.word	0x000000a8
        /*05cc*/ 	.short	0x010a
        /*05ce*/ 	.byte	0x07
	.zero		1


	//   ....[78]....
        /*05d0*/ 	.word	0x00004320
        /*05d4*/ 	.word	0x000000ff
        /*05d8*/ 	.word	0x00000088
        /*05dc*/ 	.short	0x010a
        /*05de*/ 	.byte	0x0f
	.zero		1


	//   ....[79]....
        /*05e0*/ 	.word	0x00004520
        /*05e4*/ 	.word	0x000000ff
        /*05e8*/ 	.word	0x00000070
        /*05ec*/ 	.short	0x010b
        /*05ee*/ 	.byte	0x0f
	.zero		1


	//   ....[80]....
        /*05f0*/ 	.word	0x00004570
        /*05f4*/ 	.word	0x000000ff
        /*05f8*/ 	.word	0x00000000
        /*05fc*/ 	.short	0x0101
        /*05fe*/ 	.byte	0x10
	.zero		1


	//   ....[81]....
        /*0600*/ 	.word	0x000045b0
        /*0604*/ 	.word	0x000000ff
        /*0608*/ 	.word	0x00000088
        /*060c*/ 	.short	0x010a
        /*060e*/ 	.byte	0x0d
	.zero		1


	//   ....[82]....
        /*0610*/ 	.word	0x000047f0
        /*0614*/ 	.word	0x000000ff
        /*0618*/ 	.word	0x00000070
        /*061c*/ 	.short	0x010b
        /*061e*/ 	.byte	0x0d
	.zero		1


	//   ....[83]....
        /*0620*/ 	.word	0x00004860
        /*0624*/ 	.word	0x000000ff
        /*0628*/ 	.word	0x00000000
        /*062c*/ 	.short	0x0101
        /*062e*/ 	.byte	0x0f
	.zero		1


	//   ....[84]....
        /*0630*/ 	.word	0x000048b0
        /*0634*/ 	.word	0x000000ff
        /*0638*/ 	.word	0x00000000
        /*063c*/ 	.short	0x010a
        /*063e*/ 	.byte	0x04
	.zero		1


	//   ....[85]....
        /*0640*/ 	.word	0x00004940
        /*0644*/ 	.word	0x000000ff
        /*0648*/ 	.word	0x00000000
        /*064c*/ 	.short	0x010a
        /*064e*/ 	.byte	0x04
	.zero		1


	//   ....[86]....
        /*0650*/ 	.word	0x000049e0
        /*0654*/ 	.word	0x00000000
        /*0658*/ 	.word	0x00000000
        /*065c*/ 	.short	0x010a
        /*065e*/ 	.byte	0xff
	.zero		1


	//   ....[87]....
        /*0660*/ 	.word	0x00004d20
        /*0664*/ 	.word	0x00000000
        /*0668*/ 	.word	0x000000b0
        /*066c*/ 	.short	0x010a
        /*066e*/ 	.byte	0xff
	.zero		1


	//   ....[88]....
        /*0670*/ 	.word	0x00004e30
        /*0674*/ 	.word	0x00000000
        /*0678*/ 	.word	0x00000000
        /*067c*/ 	.short	0x0101
        /*067e*/ 	.byte	0xff
	.zero		1


	//   ....[89]....
        /*0680*/ 	.word	0x000058d0
        /*0684*/ 	.word	0x00000000
        /*0688*/ 	.word	0x00000070
        /*068c*/ 	.short	0x010a
        /*068e*/ 	.byte	0xff
	.zero		1


	//   ....[90]....
        /*0690*/ 	.word	0x00005940
        /*0694*/ 	.word	0x00000049
        /*0698*/ 	.word	0x000000d0
        /*069c*/ 	.short	0x010a
        /*069e*/ 	.byte	0xff
	.zero		1


	//   ....[91]....
        /*06a0*/ 	.word	0x00005a30
        /*06a4*/ 	.word	0x00000000
        /*06a8*/ 	.word	0x00000070
        /*06ac*/ 	.short	0x010a
        /*06ae*/ 	.byte	0xff
	.zero		1


	//   ....[92]....
        /*06b0*/ 	.word	0x00005b60
        /*06b4*/ 	.word	0x00000049
        /*06b8*/ 	.word	0x000000d0
        /*06bc*/ 	.short	0x010a
        /*06be*/ 	.byte	0xff
	.zero		1


	//   ....[93]....
        /*06c0*/ 	.word	0x00006670
        /*06c4*/ 	.word	0x00000000
        /*06c8*/ 	.word	0x00000000
        /*06cc*/ 	.short	0x0101
        /*06ce*/ 	.byte	0xff
	.zero		1


	//   ....[94]....
        /*06d0*/ 	.word	0x00006680
        /*06d4*/ 	.word	0x00000002
        /*06d8*/ 	.word	0x00000070
        /*06dc*/ 	.short	0x010a
        /*06de*/ 	.byte	0xff
	.zero		1


	//   ....[95]....
        /*06e0*/ 	.word	0x00006750
        /*06e4*/ 	.word	0x00000002
        /*06e8*/ 	.word	0x00000070
        /*06ec*/ 	.short	0x010a
        /*06ee*/ 	.byte	0xff
	.zero		1


	//   ....[96]....
        /*06f0*/ 	.word	0x00006aa0
        /*06f4*/ 	.word	0x000000ff
        /*06f8*/ 	.word	0x00000000
        /*06fc*/ 	.short	0x0101
        /*06fe*/ 	.byte	0x05
	.zero		1


	//   ....[97]....
        /*0700*/ 	.word	0x000073f0
        /*0704*/ 	.word	0x00000000
        /*0708*/ 	.word	0x00000000
        /*070c*/ 	.short	0x0101
        /*070e*/ 	.byte	0xff
	.zero		1


	//   ....[98]....
        /*0710*/ 	.word	0x00007660
        /*0714*/ 	.word	0x000000ff
        /*0718*/ 	.word	0x00000000
        /*071c*/ 	.short	0x0101
        /*071e*/ 	.byte	0x04
	.zero		1


	//   ....[99]....
        /*0720*/ 	.word	0x00007680
        /*0724*/ 	.word	0x00000002
        /*0728*/ 	.word	0x00000120
        /*072c*/ 	.short	0x010a
        /*072e*/ 	.byte	0xff
	.zero		1


	//   ....[100]....
        /*0730*/ 	.word	0x000076e0
        /*0734*/ 	.word	0x00000002
        /*0738*/ 	.word	0x00000038
        /*073c*/ 	.short	0x010a
        /*073e*/ 	.byte	0xff
	.zero		1


	//   ....[101]....
        /*0740*/ 	.word	0x00007740
        /*0744*/ 	.word	0x00000002
        /*0748*/ 	.word	0x00000038
        /*074c*/ 	.short	0x010a
        /*074e*/ 	.byte	0xff
	.zero		1


	//   ....[102]....
        /*0750*/ 	.word	0x00007790
        /*0754*/ 	.word	0x00000002
        /*0758*/ 	.word	0x000000b0
        /*075c*/ 	.short	0x010a
        /*075e*/ 	.byte	0xff
	.zero		1


	//   ....[103]....
        /*0760*/ 	.word	0x000077f0
        /*0764*/ 	.word	0x00000000
        /*0768*/ 	.word	0x00000000
        /*076c*/ 	.short	0x010a
        /*076e*/ 	.byte	0xff
	.zero		1


	//   ....[104]....
        /*0770*/ 	.word	0x00007850
        /*0774*/ 	.word	0x00000000
        /*0778*/ 	.word	0x00000000
        /*077c*/ 	.short	0x010a
        /*077e*/ 	.byte	0xff
	.zero		1


	//   ....[105]....
        /*0780*/ 	.word	0x000078b0
        /*0784*/ 	.word	0x00000000
        /*0788*/ 	.word	0x00000000
        /*078c*/ 	.short	0x010a
        /*078e*/ 	.byte	0xff
	.zero		1


	//   ....[106]....
        /*0790*/ 	.word	0x00007910
        /*0794*/ 	.word	0x00000000
        /*0798*/ 	.word	0x00000000
        /*079c*/ 	.short	0x010a
        /*079e*/ 	.byte	0xff
	.zero		1


	//   ....[107]....
        /*07a0*/ 	.word	0x00007970
        /*07a4*/ 	.word	0x00000000
        /*07a8*/ 	.word	0x00000000
        /*07ac*/ 	.short	0x010a
        /*07ae*/ 	.byte	0xff
	.zero		1


	//   ....[108]....
        /*07b0*/ 	.word	0x000079d0
        /*07b4*/ 	.word	0x00000000
        /*07b8*/ 	.word	0x00000000
        /*07bc*/ 	.short	0x010a
        /*07be*/ 	.byte	0xff
	.zero		1


	//   ....[109]....
        /*07c0*/ 	.word	0x00007a20
        /*07c4*/ 	.word	0x00000000
        /*07c8*/ 	.word	0x00000110
        /*07cc*/ 	.short	0x010a
        /*07ce*/ 	.byte	0xff
	.zero		1


	//   ....[110]....
        /*07d0*/ 	.word	0x00007a80
        /*07d4*/ 	.word	0x00000000
        /*07d8*/ 	.word	0x000000c0
        /*07dc*/ 	.short	0x010a
        /*07de*/ 	.byte	0xff
	.zero		1


	//   ....[111]....
        /*07e0*/ 	.word	0x00007ad0
        /*07e4*/ 	.word	0x00000000
        /*07e8*/ 	.word	0x000000b0
        /*07ec*/ 	.short	0x010a
        /*07ee*/ 	.byte	0xff
	.zero		1


	//   ....[112]....
        /*07f0*/ 	.word	0x00007b30
        /*07f4*/ 	.word	0x00000000
        /*07f8*/ 	.word	0x000000c0
        /*07fc*/ 	.short	0x010a
        /*07fe*/ 	.byte	0xff
	.zero		1


	//   ....[113]....
        /*0800*/ 	.word	0x00007b80
        /*0804*/ 	.word	0x00000000
        /*0808*/ 	.word	0x000000b0
        /*080c*/ 	.short	0x010a
        /*080e*/ 	.byte	0xff
	.zero		1


	//   ....[114]....
        /*0810*/ 	.word	0x00007be0
        /*0814*/ 	.word	0x00000002
        /*0818*/ 	.word	0x000000f0
        /*081c*/ 	.short	0x010a
        /*081e*/ 	.byte	0xff
	.zero		1


	//   ....[115]....
        /*0820*/ 	.word	0x00007c40
        /*0824*/ 	.word	0x00000000
        /*0828*/ 	.word	0x00000000
        /*082c*/ 	.short	0x010a
        /*082e*/ 	.byte	0xff
	.zero		1


	//   ....[116]....
        /*0830*/ 	.word	0x00007ca0
        /*0834*/ 	.word	0x00000000
        /*0838*/ 	.word	0x00000000
        /*083c*/ 	.short	0x010a
        /*083e*/ 	.byte	0xff
	.zero		1


	//   ....[117]....
        /*0840*/ 	.word	0x00007d00
        /*0844*/ 	.word	0x00000000
        /*0848*/ 	.word	0x00000000
        /*084c*/ 	.short	0x010a
        /*084e*/ 	.byte	0xff
	.zero		1


	//   ....[118]....
        /*0850*/ 	.word	0x00007d60
        /*0854*/ 	.word	0x00000000
        /*0858*/ 	.word	0x00000000
        /*085c*/ 	.short	0x010a
        /*085e*/ 	.byte	0xff
	.zero		1


	//   ....[119]....
        /*0860*/ 	.word	0x00007dc0
        /*0864*/ 	.word	0x00000000
        /*0868*/ 	.word	0x00000000
        /*086c*/ 	.short	0x010a
        /*086e*/ 	.byte	0xff
	.zero		1


	//   ....[120]....
        /*0870*/ 	.word	0x00007e10
        /*0874*/ 	.word	0x00000000
        /*0878*/ 	.word	0x000000b0
        /*087c*/ 	.short	0x010a
        /*087e*/ 	.byte	0xff
	.zero		1


	//   ....[121]....
        /*0880*/ 	.word	0x00007e70
        /*0884*/ 	.word	0x00000000
        /*0888*/ 	.word	0x000000a8
        /*088c*/ 	.short	0x010a
        /*088e*/ 	.byte	0xff
	.zero		1


	//   ....[122]....
        /*0890*/ 	.word	0x00007ed0
        /*0894*/ 	.word	0x00000000
        /*0898*/ 	.word	0x00000088
        /*089c*/ 	.short	0x010a
        /*089e*/ 	.byte	0xff
	.zero		1


	//   ....[123]....
        /*08a0*/ 	.word	0x00007f30
        /*08a4*/ 	.word	0x00000000
        /*08a8*/ 	.word	0x00000088
        /*08ac*/ 	.short	0x010a
        /*08ae*/ 	.byte	0xff
	.zero		1


	//   ....[124]....
        /*08b0*/ 	.word	0x00007f90
        /*08b4*/ 	.word	0x00000000
        /*08b8*/ 	.word	0x00000000
        /*08bc*/ 	.short	0x010a
        /*08be*/ 	.byte	0xff
	.zero		1


	//   ....[125]....
        /*08c0*/ 	.word	0x00007ff0
        /*08c4*/ 	.word	0x00000000
        /*08c8*/ 	.word	0x00000000
        /*08cc*/ 	.short	0x010a
        /*08ce*/ 	.byte	0xff
	.zero		1


	//   ....[126]....
        /*08d0*/ 	.word	0x00008040
        /*08d4*/ 	.word	0x00000000
        /*08d8*/ 	.word	0x000000b0
        /*08dc*/ 	.short	0x010a
        /*08de*/ 	.byte	0xff
	.zero		1


	//   ....[127]....
        /*08e0*/ 	.word	0x00008090
        /*08e4*/ 	.word	0x00000000
        /*08e8*/ 	.word	0x00000070
        /*08ec*/ 	.short	0x010a
        /*08ee*/ 	.byte	0xff
	.zero		1


	//   ....[128]....
        /*08f0*/ 	.word	0x000080e0
        /*08f4*/ 	.word	0x00000049
        /*08f8*/ 	.word	0x000000d0
        /*08fc*/ 	.short	0x010a
        /*08fe*/ 	.byte	0xff
	.zero		1


	//   ....[129]....
        /*0900*/ 	.word	0x00008130
        /*0904*/ 	.word	0x00000002
        /*0908*/ 	.word	0x00000070
        /*090c*/ 	.short	0x010a
        /*090e*/ 	.byte	0xff
	.zero		1


	//----- nvinfo : EIATTR_NUM_MBARRIERS
	.align		4
.L_47:
        /*0910*/ 	.byte	0x03, 0x38
        /*0912*/ 	.short	0x0026


	//----- nvinfo : EIATTR_EXIT_INSTR_OFFSETS
	.align		4
        /*0914*/ 	.byte	0x04, 0x1c
        /*0916*/ 	.short	(.L_49 - .L_48)


	//   ....[0]....
.L_48:
        /*0918*/ 	.word	0x000026f0


	//   ....[1]....
        /*091c*/ 	.word	0x00002be0


	//   ....[2]....
        /*0920*/ 	.word	0x00002c40


	//   ....[3]....
        /*0924*/ 	.word	0x00003b40


	//   ....[4]....
        /*0928*/ 	.word	0x00004a10


	//   ....[5]....
        /*092c*/ 	.word	0x00004a50


	//   ....[6]....
        /*0930*/ 	.word	0x00007550


	//   ....[7]....
        /*0934*/ 	.word	0x000075d0


	//   ....[8]....
        /*0938*/ 	.word	0x00007600


	//   ....[9]....
        /*093c*/ 	.word	0x00007670


	//----- nvinfo : EIATTR_MAX_THREADS
	.align		4
.L_49:
        /*0940*/ 	.byte	0x04, 0x05
        /*0942*/ 	.short	(.L_51 - .L_50)
.L_50:
        /*0944*/ 	.word	0x00000100
        /*0948*/ 	.word	0x00000001
        /*094c*/ 	.word	0x00000001


	//----- nvinfo : EIATTR_CRS_STACK_SIZE
	.align		4
.L_51:
        /*0950*/ 	.byte	0x04, 0x1e
        /*0952*/ 	.short	(.L_53 - .L_52)
.L_52:
        /*0954*/ 	.word	0x00000000


	//----- nvinfo : EIATTR_CBANK_PARAM_SIZE
	.align		4
.L_53:
        /*0958*/ 	.byte	0x03, 0x19
        /*095a*/ 	.short	0x0800


	//----- nvinfo : EIATTR_PARAM_CBANK
	.align		4
        /*095c*/ 	.byte	0x04, 0x0a
        /*095e*/ 	.short	(.L_55 - .L_54)
	.align		4
.L_54:
        /*0960*/ 	.word	index@(.nv.constant0._ZN7cutlass13device_kernelINS_4gemm6kernel13GemmUniversalIN4cute5tupleIJiiiiEEENS1_10collective13CollectiveMmaINS1_35MainloopSm100TmaUmmaWarpSpecializedILi7ELi2ELi4ENS5_IJNS4_1CILi1EEESB_SB_EEEEENS5_IJNSA_ILi128EEENSA_ILi64EEESF_EEENS_6half_tENS5_IJlSB_lEEESH_SI_NS4_8TiledMMAINS4_8MMA_AtomIJNS4_20SM100_MMA_F16BF16_SSISH_SH_fLi128ELi64ELNS4_4UMMA5MajorE0ELSN_0ELNSM_7ScaleInE0ELSO_0EEEEEENS4_6LayoutISC_NS5_IJNSA_ILi0EEESS_SS_EEEEENS5_IJNS4_10UnderscoreESV_SV_EEEEENS4_13SM90_TMA_LOADENS4_14ComposedLayoutINS4_7SwizzleILi3ELi4ELi3EEENS4_18smem_ptr_flag_bitsILi16EEENSR_INS5_IJNSA_ILi8EEESF_EEENS5_IJSF_SB_EEEEEEEvNS4_8identityESY_S18_vS19_EENS_8epilogue10collective18CollectiveEpilogueINS1B_23Sm100TmaWarpSpecializedILi3ELi2ELi32ELb1ELb0EEEJSG_NS5_IJNSR_ISE_SB_EENSR_INSA_ILi32EEESB_EEEEESH_SI_SH_SI_NS1B_6fusion15FusionCallbacksIS1F_NS1K_17LinearCombinationISH_fSH_fLNS_15FloatRoundStyleE2EEESG_S1J_JEEENS4_5SM1004TMEM4LOAD26SM100_TMEM_LOAD_32dp32b32xESY_NSZ_INS10_ILi2ELi4ELi3EEES13_NSR_INS5_IJS14_S1H_EEENS5_IJS1H_SB_EEEEEEENS4_39AutoVectorizingCopyWithAssumedAlignmentILi128EEENS4_14SM90_TMA_STOREES1Y_S20_S20_EEEvvEEEEvNT_6ParamsE)
        /*0964*/ 	.short	0x0380
        /*0966*/ 	.short	0x0800


	//----- nvinfo : EIATTR_SW_WAR
	.align		4
.L_55:
        /*0968*/ 	.byte	0x04, 0x36
        /*096a*/ 	.short	(.L_57 - .L_56)
.L_56:
        /*096c*/ 	.word	0x00000008
.L_57:


//--------------------- .nv.callgraph             --------------------------
	.section	.nv.callgraph,"",@"SHT_CUDA_CALLGRAPH"
	.align	4
	.sectionentsize	8
	.align		4
        /*0000*/ 	.word	0x00000000
	.align		4
        /*0004*/ 	.word	0xffffffff
	.align		4
        /*0008*/ 	.word	index@(_ZN7cutlass13device_kernelINS_4gemm6kernel13GemmUniversalIN4cute5tupleIJiiiiEEENS1_10collective13CollectiveMmaINS1_35MainloopSm100TmaUmmaWarpSpecializedILi7ELi2ELi4ENS5_IJNS4_1CILi1EEESB_SB_EEEEENS5_IJNSA_ILi128EEENSA_ILi64EEESF_EEENS_6half_tENS5_IJlSB_lEEESH_SI_NS4_8TiledMMAINS4_8MMA_AtomIJNS4_20SM100_MMA_F16BF16_SSISH_SH_fLi128ELi64ELNS4_4UMMA5MajorE0ELSN_0ELNSM_7ScaleInE0ELSO_0EEEEEENS4_6LayoutISC_NS5_IJNSA_ILi0EEESS_SS_EEEEENS5_IJNS4_10UnderscoreESV_SV_EEEEENS4_13SM90_TMA_LOADENS4_14ComposedLayoutINS4_7SwizzleILi3ELi4ELi3EEENS4_18smem_ptr_flag_bitsILi16EEENSR_INS5_IJNSA_ILi8EEESF_EEENS5_IJSF_SB_EEEEEEEvNS4_8identityESY_S18_vS19_EENS_8epilogue10collective18CollectiveEpilogueINS1B_23Sm100TmaWarpSpecializedILi3ELi2ELi32ELb1ELb0EEEJSG_NS5_IJNSR_ISE_SB_EENSR_INSA_ILi32EEESB_EEEEESH_SI_SH_SI_NS1B_6fusion15FusionCallbacksIS1F_NS1K_17LinearCombinationISH_fSH_fLNS_15FloatRoundStyleE2EEESG_S1J_JEEENS4_5SM1004TMEM4LOAD26SM100_TMEM_LOAD_32dp32b32xESY_NSZ_INS10_ILi2ELi4ELi3EEES13_NSR_INS5_IJS14_S1H_EEENS5_IJS1H_SB_EEEEEEENS4_39AutoVectorizingCopyWithAssumedAlignmentILi128EEENS4_14SM90_TMA_STOREES1Y_S20_S20_EEEvvEEEEvNT_6ParamsE)
	.align		4
        /*000c*/ 	.word	index@(__assertfail)
	.align		4
        /*0010*/ 	.word	0x00000000
	.align		4
        /*0014*/ 	.word	0xfffffffe
	.align		4
        /*0018*/ 	.word	0x00000000
	.align		4
        /*001c*/ 	.word	0xfffffffd
	.align		4
        /*0020*/ 	.word	0x00000000
	.align		4
        /*0024*/ 	.word	0xfffffffc


//--------------------- .nv.constant4             --------------------------
	.section	.nv.constant4,"a",@progbits
	.align	8
	.align		8
.nv.constant4:
        /*0000*/ 	.dword	__assertfail
	.align		8
        /*0008*/ 	.dword	__unnamed_1
	.align		8
        /*0010*/ 	.dword	__unnamed_2
	.align		8
        /*0018*/ 	.dword	_ZN40_INTERNAL_296e92cb_4_k_cu_6e9b2c62_256774cuda3std3__45__cpo5beginE
	.align		8
        /*0020*/ 	.dword	_ZN40_INTERNAL_296e92cb_4_k_cu_6e9b2c62_256774cuda3std3__45__cpo3endE
	.align		8
        /*0028*/ 	.dword	_ZN40_INTERNAL_296e92cb_4_k_cu_6e9b2c62_256774cuda3std3__45__cpo6cbeginE
	.align		8
        /*0030*/ 	.dword	_ZN40_INTERNAL_296e92cb_4_k_cu_6e9b2c62_256774cuda3std3__45__cpo4cendE
	.align		8
        /*0038*/ 	.dword	_ZN40_INTERNAL_296e92cb_4_k_cu_6e9b2c62_256774cuda3std3__442_GLOBAL__N__296e92cb_4_k_cu_6e9b2c62_256776ignoreE
	.align		8
        /*0040*/ 	.dword	_ZN40_INTERNAL_296e92cb_4_k_cu_6e9b2c62_256774cuda3std3__419piecewise_constructE
	.align		8
        /*0048*/ 	.dword	_ZN40_INTERNAL_296e92cb_4_k_cu_6e9b2c62_256774cuda3std3__48in_placeE
	.align		8
        /*0050*/ 	.dword	_ZN40_INTERNAL_296e92cb_4_k_cu_6e9b2c62_256774cuda3std6ranges3__45__cpo4swapE
	.align		8
        /*0058*/ 	.dword	_ZN40_INTERNAL_296e92cb_4_k_cu_6e9b2c62_256774cuda3std6ranges3__45__cpo9iter_moveE
	.align		8
        /*0060*/ 	.dword	_ZN40_INTERNAL_296e92cb_4_k_cu_6e9b2c62_256774cute7productE
	.align		8
        /*0068*/ 	.dword	_ZN40_INTERNAL_296e92cb_4_k_cu_6e9b2c62_256774cute1_E
	.align		8
        /*0070*/ 	.dword	$str$25
	.align		8
        /*0078*/ 	.dword	$str$26
	.align		8
        /*0080*/ 	.dword	$str$27
	.align		8
        /*0088*/ 	.dword	$str$28


//--------------------- .text._ZN7cutlass13device_kernelINS_4gemm6kernel13GemmUniversalIN4cute5tupleIJiiiiEEENS1_10collective13CollectiveMmaINS1_35MainloopSm100TmaUmmaWarpSpecializedILi7ELi2ELi4ENS5_IJNS4_1CILi1EEESB_SB_EEEEENS5_IJNSA_ILi128EEENSA_ILi64EEESF_EEENS_6half_tENS5_IJlSB_lEEESH_SI_NS4_8TiledMMAINS4_8MMA_AtomIJNS4_20SM100_MMA_F16BF16_SSISH_SH_fLi128ELi64ELNS4_4UMMA5MajorE0ELSN_0ELNSM_7ScaleInE0ELSO_0EEEEEENS4_6LayoutISC_NS5_IJNSA_ILi0EEESS_SS_EEEEENS5_IJNS4_10UnderscoreESV_SV_EEEEENS4_13SM90_TMA_LOADENS4_14ComposedLayoutINS4_7SwizzleILi3ELi4ELi3EEENS4_18smem_ptr_flag_bitsILi16EEENSR_INS5_IJNSA_ILi8EEESF_EEENS5_IJSF_SB_EEEEEEEvNS4_8identityESY_S18_vS19_EENS_8epilogue10collective18CollectiveEpilogueINS1B_23Sm100TmaWarpSpecializedILi3ELi2ELi32ELb1ELb0EEEJSG_NS5_IJNSR_ISE_SB_EENSR_INSA_ILi32EEESB_EEEEESH_SI_SH_SI_NS1B_6fusion15FusionCallbacksIS1F_NS1K_17LinearCombinationISH_fSH_fLNS_15FloatRoundStyleE2EEESG_S1J_JEEENS4_5SM1004TMEM4LOAD26SM100_TMEM_LOAD_32dp32b32xESY_NSZ_INS10_ILi2ELi4ELi3EEES13_NSR_INS5_IJS14_S1H_EEENS5_IJS1H_SB_EEEEEEENS4_39AutoVectorizingCopyWithAssumedAlignmentILi128EEENS4_14SM90_TMA_STOREES1Y_S20_S20_EEEvvEEEEvNT_6ParamsE --------------------------
	.section	.text._ZN7cutlass13device_kernelINS_4gemm6kernel13GemmUniversalIN4cute5tupleIJiiiiEEENS1_10collective13CollectiveMmaINS1_35MainloopSm100TmaUmmaWarpSpecializedILi7ELi2ELi4ENS5_IJNS4_1CILi1EEESB_SB_EEEEENS5_IJNSA_ILi128EEENSA_ILi64EEESF_EEENS_6half_tENS5_IJlSB_lEEESH_SI_NS4_8TiledMMAINS4_8MMA_AtomIJNS4_20SM100_MMA_F16BF16_SSISH_SH_fLi128ELi64ELNS4_4UMMA5MajorE0ELSN_0ELNSM_7ScaleInE0ELSO_0EEEEEENS4_6LayoutISC_NS5_IJNSA_ILi0EEESS_SS_EEEEENS5_IJNS4_10UnderscoreESV_SV_EEEEENS4_13SM90_TMA_LOADENS4_14ComposedLayoutINS4_7SwizzleILi3ELi4ELi3EEENS4_18smem_ptr_flag_bitsILi16EEENSR_INS5_IJNSA_ILi8EEESF_EEENS5_IJSF_SB_EEEEEEEvNS4_8identityESY_S18_vS19_EENS_8epilogue10collective18CollectiveEpilogueINS1B_23Sm100TmaWarpSpecializedILi3ELi2ELi32ELb1ELb0EEEJSG_NS5_IJNSR_ISE_SB_EENSR_INSA_ILi32EEESB_EEEEESH_SI_SH_SI_NS1B_6fusion15FusionCallbacksIS1F_NS1K_17LinearCombinationISH_fSH_fLNS_15FloatRoundStyleE2EEESG_S1J_JEEENS4_5SM1004TMEM4LOAD26SM100_TMEM_LOAD_32dp32b32xESY_NSZ_INS10_ILi2ELi4ELi3EEES13_NSR_INS5_IJS14_S1H_EEENS5_IJS1H_SB_EEEEEEENS4_39AutoVectorizingCopyWithAssumedAlignmentILi128EEENS4_14SM90_TMA_STOREES1Y_S20_S20_EEEvvEEEEvNT_6ParamsE,"ax",@progbits
	.align	128
.text._ZN7cutlass13device_kernelINS_4gemm6kernel13GemmUniversalIN4cute5tupleIJiiiiEEENS1_10collective13CollectiveMmaINS1_35MainloopSm100TmaUmmaWarpSpecializedILi7ELi2ELi4ENS5_IJNS4_1CILi1EEESB_SB_EEEEENS5_IJNSA_ILi128EEENSA_ILi64EEESF_EEENS_6half_tENS5_IJlSB_lEEESH_SI_NS4_8TiledMMAINS4_8MMA_AtomIJNS4_20SM100_MMA_F16BF16_SSISH_SH_fLi128ELi64ELNS4_4UMMA5MajorE0ELSN_0ELNSM_7ScaleInE0ELSO_0EEEEEENS4_6LayoutISC_NS5_IJNSA_ILi0EEESS_SS_EEEEENS5_IJNS4_10UnderscoreESV_SV_EEEEENS4_13SM90_TMA_LOADENS4_14ComposedLayoutINS4_7SwizzleILi3ELi4ELi3EEENS4_18smem_ptr_flag_bitsILi16EEENSR_INS5_IJNSA_ILi8EEESF_EEENS5_IJSF_SB_EEEEEEEvNS4_8identityESY_S18_vS19_EENS_8epilogue10collective18CollectiveEpilogueINS1B_23Sm100TmaWarpSpecializedILi3ELi2ELi32ELb1ELb0EEEJSG_NS5_IJNSR_ISE_SB_EENSR_INSA_ILi32EEESB_EEEEESH_SI_SH_SI_NS1B_6fusion15FusionCallbacksIS1F_NS1K_17LinearCombinationISH_fSH_fLNS_15FloatRoundStyleE2EEESG_S1J_JEEENS4_5SM1004TMEM4LOAD26SM100_TMEM_LOAD_32dp32b32xESY_NSZ_INS10_ILi2ELi4ELi3EEES13_NSR_INS5_IJS14_S1H_EEENS5_IJS1H_SB_EEEEEEENS4_39AutoVectorizingCopyWithAssumedAlignmentILi128EEENS4_14SM90_TMA_STOREES1Y_S20_S20_EEEvvEEEEvNT_6ParamsE:
        .type           _ZN7cutlass13device_kernelINS_4gemm6kernel13GemmUniversalIN4cute5tupleIJiiiiEEENS1_10collective13CollectiveMmaINS1_35MainloopSm100TmaUmmaWarpSpecializedILi7ELi2ELi4ENS5_IJNS4_1CILi1EEESB_SB_EEEEENS5_IJNSA_ILi128EEENSA_ILi64EEESF_EEENS_6half_tENS5_IJlSB_lEEESH_SI_NS4_8TiledMMAINS4_8MMA_AtomIJNS4_20SM100_MMA_F16BF16_SSISH_SH_fLi128ELi64ELNS4_4UMMA5MajorE0ELSN_0ELNSM_7ScaleInE0ELSO_0EEEEEENS4_6LayoutISC_NS5_IJNSA_ILi0EEESS_SS_EEEEENS5_IJNS4_10UnderscoreESV_SV_EEEEENS4_13SM90_TMA_LOADENS4_14ComposedLayoutINS4_7SwizzleILi3ELi4ELi3EEENS4_18smem_ptr_flag_bitsILi16EEENSR_INS5_IJNSA_ILi8EEESF_EEENS5_IJSF_SB_EEEEEEEvNS4_8identityESY_S18_vS19_EENS_8epilogue10collective18CollectiveEpilogueINS1B_23Sm100TmaWarpSpecializedILi3ELi2ELi32ELb1ELb0EEEJSG_NS5_IJNSR_ISE_SB_EENSR_INSA_ILi32EEESB_EEEEESH_SI_SH_SI_NS1B_6fusion15FusionCallbacksIS1F_NS1K_17LinearCombinationISH_fSH_fLNS_15FloatRoundStyleE2EEESG_S1J_JEEENS4_5SM1004TMEM4LOAD26SM100_TMEM_LOAD_32dp32b32xESY_NSZ_INS10_ILi2ELi4ELi3EEES13_NSR_INS5_IJS14_S1H_EEENS5_IJS1H_SB_EEEEEEENS4_39AutoVectorizingCopyWithAssumedAlignmentILi128EEENS4_14SM90_TMA_STOREES1Y_S20_S20_EEEvvEEEEvNT_6ParamsE,@function
        .size           _ZN7cutlass13device_kernelINS_4gemm6kernel13GemmUniversalIN4cute5tupleIJiiiiEEENS1_10collective13CollectiveMmaINS1_35MainloopSm100TmaUmmaWarpSpecializedILi7ELi2ELi4ENS5_IJNS4_1CILi1EEESB_SB_EEEEENS5_IJNSA_ILi128EEENSA_ILi64EEESF_EEENS_6half_tENS5_IJlSB_lEEESH_SI_NS4_8TiledMMAINS4_8MMA_AtomIJNS4_20SM100_MMA_F16BF16_SSISH_SH_fLi128ELi64ELNS4_4UMMA5MajorE0ELSN_0ELNSM_7ScaleInE0ELSO_0EEEEEENS4_6LayoutISC_NS5_IJNSA_ILi0EEESS_SS_EEEEENS5_IJNS4_10UnderscoreESV_SV_EEEEENS4_13SM90_TMA_LOADENS4_14ComposedLayoutINS4_7SwizzleILi3ELi4ELi3EEENS4_18smem_ptr_flag_bitsILi16EEENSR_INS5_IJNSA_ILi8EEESF_EEENS5_IJSF_SB_EEEEEEEvNS4_8identityESY_S18_vS19_EENS_8epilogue10collective18CollectiveEpilogueINS1B_23Sm100TmaWarpSpecializedILi3ELi2ELi32ELb1ELb0EEEJSG_NS5_IJNSR_ISE_SB_EENSR_INSA_ILi32EEESB_EEEEESH_SI_SH_SI_NS1B_6fusion15FusionCallbacksIS1F_NS1K_17LinearCombinationISH_fSH_fLNS_15FloatRoundStyleE2EEESG_S1J_JEEENS4_5SM1004TMEM4LOAD26SM100_TMEM_LOAD_32dp32b32xESY_NSZ_INS10_ILi2ELi4ELi3EEES13_NSR_INS5_IJS14_S1H_EEENS5_IJS1H_SB_EEEEEEENS4_39AutoVectorizingCopyWithAssumedAlignmentILi128EEENS4_14SM90_TMA_STOREES1Y_S20_S20_EEEvvEEEEvNT_6ParamsE,(.L_x_163 - _ZN7cutlass13device_kernelINS_4gemm6kernel13GemmUniversalIN4cute5tupleIJiiiiEEENS1_10collective13CollectiveMmaINS1_35MainloopSm100TmaUmmaWarpSpecializedILi7ELi2ELi4ENS5_IJNS4_1CILi1EEESB_SB_EEEEENS5_IJNSA_ILi128EEENSA_ILi64EEESF_EEENS_6half_tENS5_IJlSB_lEEESH_SI_NS4_8TiledMMAINS4_8MMA_AtomIJNS4_20SM100_MMA_F16BF16_SSISH_SH_fLi128ELi64ELNS4_4UMMA5MajorE0ELSN_0ELNSM_7ScaleInE0ELSO_0EEEEEENS4_6LayoutISC_NS5_IJNSA_ILi0EEESS_SS_EEEEENS5_IJNS4_10UnderscoreESV_SV_EEEEENS4_13SM90_TMA_LOADENS4_14ComposedLayoutINS4_7SwizzleILi3ELi4ELi3EEENS4_18smem_ptr_flag_bitsILi16EEENSR_INS5_IJNSA_ILi8EEESF_EEENS5_IJSF_SB_EEEEEEEvNS4_8identityESY_S18_vS19_EENS_8epilogue10collective18CollectiveEpilogueINS1B_23Sm100TmaWarpSpecializedILi3ELi2ELi32ELb1ELb0EEEJSG_NS5_IJNSR_ISE_SB_EENSR_INSA_ILi32EEESB_EEEEESH_SI_SH_SI_NS1B_6fusion15FusionCallbacksIS1F_NS1K_17LinearCombinationISH_fSH_fLNS_15FloatRoundStyleE2EEESG_S1J_JEEENS4_5SM1004TMEM4LOAD26SM100_TMEM_LOAD_32dp32b32xESY_NSZ_INS10_ILi2ELi4ELi3EEES13_NSR_INS5_IJS14_S1H_EEENS5_IJS1H_SB_EEEEEEENS4_39AutoVectorizingCopyWithAssumedAlignmentILi128EEENS4_14SM90_TMA_STOREES1Y_S20_S20_EEEvvEEEEvNT_6ParamsE)
        .other          _ZN7cutlass13device_kernelINS_4gemm6kernel13GemmUniversalIN4cute5tupleIJiiiiEEENS1_10collective13CollectiveMmaINS1_35MainloopSm100TmaUmmaWarpSpecializedILi7ELi2ELi4ENS5_IJNS4_1CILi1EEESB_SB_EEEEENS5_IJNSA_ILi128EEENSA_ILi64EEESF_EEENS_6half_tENS5_IJlSB_lEEESH_SI_NS4_8TiledMMAINS4_8MMA_AtomIJNS4_20SM100_MMA_F16BF16_SSISH_SH_fLi128ELi64ELNS4_4UMMA5MajorE0ELSN_0ELNSM_7ScaleInE0ELSO_0EEEEEENS4_6LayoutISC_NS5_IJNSA_ILi0EEESS_SS_EEEEENS5_IJNS4_10UnderscoreESV_SV_EEEEENS4_13SM90_TMA_LOADENS4_14ComposedLayoutINS4_7SwizzleILi3ELi4ELi3EEENS4_18smem_ptr_flag_bitsILi16EEENSR_INS5_IJNSA_ILi8EEESF_EEENS5_IJSF_SB_EEEEEEEvNS4_8identityESY_S18_vS19_EENS_8epilogue10collective18CollectiveEpilogueINS1B_23Sm100TmaWarpSpecializedILi3ELi2ELi32ELb1ELb0EEEJSG_NS5_IJNSR_ISE_SB_EENSR_INSA_ILi32EEESB_EEEEESH_SI_SH_SI_NS1B_6fusion15FusionCallbacksIS1F_NS1K_17LinearCombinationISH_fSH_fLNS_15FloatRoundStyleE2EEESG_S1J_JEEENS4_5SM1004TMEM4LOAD26SM100_TMEM_LOAD_32dp32b32xESY_NSZ_INS10_ILi2ELi4ELi3EEES13_NSR_INS5_IJS14_S1H_EEENS5_IJS1H_SB_EEEEEEENS4_39AutoVectorizingCopyWithAssumedAlignmentILi128EEENS4_14SM90_TMA_STOREES1Y_S20_S20_EEEvvEEEEvNT_6ParamsE,@"STO_CUDA_ENTRY STV_DEFAULT"
_ZN7cutlass13device_kernelINS_4gemm6kernel13GemmUniversalIN4cute5tupleIJiiiiEEENS1_10collective13CollectiveMmaINS1_35MainloopSm100TmaUmmaWarpSpecializedILi7ELi2ELi4ENS5_IJNS4_1CILi1EEESB_SB_EEEEENS5_IJNSA_ILi128EEENSA_ILi64EEESF_EEENS_6half_tENS5_IJlSB_lEEESH_SI_NS4_8TiledMMAINS4_8MMA_AtomIJNS4_20SM100_MMA_F16BF16_SSISH_SH_fLi128ELi64ELNS4_4UMMA5MajorE0ELSN_0ELNSM_7ScaleInE0ELSO_0EEEEEENS4_6LayoutISC_NS5_IJNSA_ILi0EEESS_SS_EEEEENS5_IJNS4_10UnderscoreESV_SV_EEEEENS4_13SM90_TMA_LOADENS4_14ComposedLayoutINS4_7SwizzleILi3ELi4ELi3EEENS4_18smem_ptr_flag_bitsILi16EEENSR_INS5_IJNSA_ILi8EEESF_EEENS5_IJSF_SB_EEEEEEEvNS4_8identityESY_S18_vS19_EENS_8epilogue10collective18CollectiveEpilogueINS1B_23Sm100TmaWarpSpecializedILi3ELi2ELi32ELb1ELb0EEEJSG_NS5_IJNSR_ISE_SB_EENSR_INSA_ILi32EEESB_EEEEESH_SI_SH_SI_NS1B_6fusion15FusionCallbacksIS1F_NS1K_17LinearCombinationISH_fSH_fLNS_15FloatRoundStyleE2EEESG_S1J_JEEENS4_5SM1004TMEM4LOAD26SM100_TMEM_LOAD_32dp32b32xESY_NSZ_INS10_ILi2ELi4ELi3EEES13_NSR_INS5_IJS14_S1H_EEENS5_IJS1H_SB_EEEEEEENS4_39AutoVectorizingCopyWithAssumedAlignmentILi128EEENS4_14SM90_TMA_STOREES1Y_S20_S20_EEEvvEEEEvNT_6ParamsE:
[----:B------:R-:W1:Y:S01]  /*0000*/  LDC R1, c[0x0][0x37c] ;  /* 0x0000df00ff017b82 */ /* 0x000e620000000800 */
[----:B------:R-:W2:Y:S01]  /*0010*/  S2R R93, SR_TID.X ;  /* 0x00000000005d7919 */ /* 0x000ea20000002100 */
[----:B------:R-:W3:Y:S01]  /*0020*/  LDCU.64 UR4, c[0x0][0x890] ;  /* 0x00011200ff0477ac */ /* 0x000ee20008000a00 */
[----:B------:R-:W-:Y:S02]  /*0030*/  PRMT R88, RZ, 0x7610, R88 ;  /* 0x00007610ff587816 */ /* 0x000fe40000000058 */
[----:B------:R-:W-:Y:S01]  /*0040*/  ELECT P5, URZ, PT ;  /* 0x0000000000ff782f */ /* 0x000fe200038a0000 */
[----:B------:R-:W4:Y:S01]  /*0050*/  LDCU.64 UR46, c[0x0][0x358] ;  /* 0x00006b00ff2e77ac */ /* 0x000f220008000a00 */
[----:B---3--:R-:W-:-:S04]  /*0060*/  UISETP.NE.U32.AND UP0, UPT, UR4, URZ, UPT ;  /* 0x000000ff0400728c */ /* 0x008fc8000bf05070 */
[----:B------:R-:W-:Y:S01]  /*0070*/  UISETP.NE.AND.EX UP0, UPT, UR5, URZ, UPT, UP0 ;  /* 0x000000ff0500728c */ /* 0x000fe2000bf05300 */
[----:B--2---:R-:W-:-:S05]  /*0080*/  SHF.R.U32.HI R92, RZ, 0x5, R93 ;  /* 0x00000005ff5c7819 */ /* 0x004fca000001165d */
[----:B------:R-:W2:Y:S02]  /*0090*/  SHFL.IDX PT, R0, R92, RZ, 0x1f ;  /* 0x00001fff5c007589 */ /* 0x000ea400000e0000 */
[----:B--2---:R-:W-:Y:S01]  /*00a0*/  R2UR UR8, R0 ;  /* 0x00000000000872ca */ /* 0x004fe200000e0000 */
[----:B-1--4-:R-:W-:-:S14]  /*00b0*/  BRA.U UP0, `(.L_x_0) ;  /* 0x00000001002c7547 */ /* 0x012fdc000b800000 */
[----:B------:R-:W1:Y:S02]  /*00c0*/  LDCU.64 UR6, c[0x0][0x888] ;  /* 0x00011100ff0677ac */ /* 0x000e640008000a00 */
[----:B-1----:R-:W-:-:S04]  /*00d0*/  UISETP.NE.U32.AND UP0, UPT, UR6, URZ, UPT ;  /* 0x000000ff0600728c */ /* 0x002fc8000bf05070 */
[----:B------:R-:W-:-:S09]  /*00e0*/  UISETP.NE.AND.EX UP0, UPT, UR7, URZ, UPT, UP0 ;  /* 0x000000ff0700728c */ /* 0x000fd2000bf05300 */
[----:B------:R-:W-:Y:S05]  /*00f0*/  BRA.U !UP0, `(.L_x_1) ;  /* 0x0000000108107547 */ /* 0x000fea000b800000 */
[----:B------:R-:W1:Y:S02]  /*0100*/  LDC.64 R2, c[0x0][0x888] ;  /* 0x00022200ff027b82 */ /* 0x000e640000000a00 */
[----:B-1----:R1:W5:Y:S01]  /*0110*/  LDG.E R49, desc[UR46][R2.64] ;  /* 0x0000002e02317981 */ /* 0x002362000c1e1900 */
[----:B------:R-:W-:Y:S01]  /*0120*/  HFMA2 R88, -RZ, RZ, 0, 5.9604644775390625e-08 ;  /* 0x00000001ff587431 */ /* 0x000fe200000001ff */
[----:B------:R-:W-:Y:S05]  /*0130*/  BRA `(.L_x_0) ;  /* 0x00000000000c7947 */ /* 0x000fea0003800000 */
.L_x_1:
[----:B------:R-:W1:Y:S01]  /*0140*/  LDCU UR6, c[0x0][0x880] ;  /* 0x00011000ff0677ac */ /* 0x000e620008000800 */
[----:B------:R-:W-:Y:S01]  /*0150*/  HFMA2 R88, -RZ, RZ, 0, 5.9604644775390625e-08 ;  /* 0x00000001ff587431 */ /* 0x000fe200000001ff */
[----:B-1----:R-:W-:-:S07]  /*0160*/  MOV R49, UR6 ;  /* 0x0000000600317c02 */ /* 0x002fce0008000f00 */
.L_x_0:
[----:B------:R-:W2:Y:S02]  /*0170*/  LDCU.64 UR6, c[0x0][0x8b0] ;  /* 0x00011600ff0677ac */ /* 0x000ea40008000a00 */
[----:B--2---:R-:W-:-:S04]  /*0180*/  UISETP.NE.U32.AND UP0, UPT, UR6, URZ, UPT ;  /* 0x000000ff0600728c */ /* 0x004fc8000bf05070 */
[----:B------:R-:W-:-:S09]  /*0190*/  UISETP.NE.AND.EX UP0, UPT, UR7, URZ, UPT, UP0 ;  /* 0x000000ff0700728c */ /* 0x000fd2000bf05300 */
[----:B------:R-:W-:Y:S05]  /*01a0*/  BRA.U UP0, `(.L_x_2) ;  /* 0x0000000100247547 */ /* 0x000fea000b800000 */
[----:B------:R-:W2:Y:S02]  /*01b0*/  LDCU.64 UR6, c[0x0][0x8a8] ;  /* 0x00011500ff0677ac */ /* 0x000ea40008000a00 */
[----:B--2---:R-:W-:-:S04]  /*01c0*/  UISETP.NE.U32.AND UP0, UPT, UR6, URZ, UPT ;  /* 0x000000ff0600728c */ /* 0x004fc8000bf05070 */
[----:B------:R-:W-:-:S09]  /*01d0*/  UISETP.NE.AND.EX UP0, UPT, UR7, URZ, UPT, UP0 ;  /* 0x000000ff0700728c */ /* 0x000fd2000bf05300 */
[----:B------:R-:W-:Y:S05]  /*01e0*/  BRA.U !UP0, `(.L_x_3) ;  /* 0x00000001080c7547 */ /* 0x000fea000b800000 */
[----:B-1----:R-:W1:Y:S02]  /*01f0*/  LDC.64 R2, c[0x0][0x8a8] ;  /* 0x00022a00ff027b82 */ /* 0x002e640000000a00 */
[----:B-1----:R2:W5:Y:S01]  /*0200*/  LDG.E R47, desc[UR46][R2.64] ;  /* 0x0000002e022f7981 */ /* 0x002562000c1e1900 */
[----:B------:R-:W-:Y:S05]  /*0210*/  BRA `(.L_x_2) ;  /* 0x0000000000087947 */ /* 0x000fea0003800000 */
.L_x_3:
[----:B------:R-:W2:Y:S02]  /*0220*/  LDCU UR6, c[0x0][0x8a0] ;  /* 0x00011400ff0677ac */ /* 0x000ea40008000800 */
[----:B--2---:R-:W-:Y:S02]  /*0230*/  MOV R47, UR6 ;  /* 0x00000006002f7c02 */ /* 0x004fe40008000f00 */
.L_x_2:
[----:B------:R-:W-:Y:S01]  /*0240*/  IMAD.U32 R0, RZ, RZ, UR8 ;  /* 0x00000008ff007e24 */ /* 0x000fe2000f8e00ff */
[----:B------:R-:W-:Y:S04]  /*0250*/  BSSY.RECONVERGENT B0, `(.L_x_4) ;  /* 0x000000c000007945 */ /* 0x000fe80003800200 */
[C---:B------:R-:W-:Y:S02]  /*0260*/  ISETP.NE.OR P1, PT, R0.reuse, 0x1, !P5 ;  /* 0x000000010000780c */ /* 0x040fe40006f25670 */
[----:B------:R-:W-:-:S11]  /*0270*/  ISETP.NE.OR P0, PT, R0, 0x3, !P5 ;  /* 0x000000030000780c */ /* 0x000fd60006f05670 */
[----:B------:R-:W-:Y:S05]  /*0280*/  @P1 BRA `(.L_x_5) ;  /* 0x0000000000201947 */ /* 0x000fea0003800000 */
[----:B------:R-:W3:Y:S02]  /*0290*/  LDCU.64 UR6, c[0x0][0x348] ;  /* 0x00006900ff0677ac */ /* 0x000ee40008000a00 */
[----:B---3--:R-:W-:Y:S02]  /*02a0*/  UIADD3 UR10, UP1, UPT, UR6, 0x80, URZ ;  /* 0x00000080060a7890 */ /* 0x008fe4000ff3e0ff */
[----:B------:R-:W-:Y:S02]  /*02b0*/  UIADD3 UR6, UP0, UPT, UR6, 0x180, URZ ;  /* 0x0000018006067890 */ /* 0x000fe4000ff1e0ff */
[----:B------:R-:W-:Y:S02]  /*02c0*/  UIADD3.X UR11, UPT, UPT, URZ, UR7, URZ, UP1, !UPT ;  /* 0x00000007ff0b7290 */ /* 0x000fe40008ffe4ff */
[----:B------:R-:W-:-:S07]  /*02d0*/  UIADD3.X UR7, UPT, UPT, URZ, UR7, URZ, UP0, !UPT ;  /* 0x00000007ff077290 */ /* 0x000fce00087fe4ff */
[----:B------:R3:W-:Y:S02]  /*02e0*/  UTMACCTL.PF [UR10] ;  /* 0x000000000a0079b9 */ /* 0x0007e40008040000 */
[----:B------:R3:W-:Y:S02]  /*02f0*/  UTMACCTL.PF [UR6] ;  /* 0x00000000060079b9 */ /* 0x0007e40008040000 */
[----:B---3--:R-:W-:Y:S01]  /*0300*/  NOP ;  /* 0x0000000000007918 */ /* 0x008fe20000000000 */
.L_x_5:
[----:B------:R-:W-:Y:S05]  /*0310*/  BSYNC.RECONVERGENT B0 ;  /* 0x0000000000007941 */ /* 0x000fea0003800200 */
.L_x_4:
[----:B------:R-:W-:Y:S04]  /*0320*/  BSSY.RECONVERGENT B0, `(.L_x_6) ;  /* 0x000000a000007945 */ /* 0x000fe80003800200 */
        /* <DEDUP_REMOVED lines=9> */
.L_x_7:
[----:B------:R-:W-:Y:S05]  /*03c0*/  BSYNC.RECONVERGENT B0 ;  /* 0x0000000000007941 */ /* 0x000fea0003800200 */
.L_x_6:
[----:B------:R-:W3:Y:S01]  /*03d0*/  LDCU.64 UR6, c[0x0][0x888] ;  /* 0x00011100ff0677ac */ /* 0x000ee20008000a00 */
[----:B------:R-:W-:Y:S02]  /*03e0*/  UISETP.EQ.U32.AND UP1, UPT, UR4, URZ, UPT ;  /* 0x000000ff0400728c */ /* 0x000fe4000bf22070 */
[----:B------:R-:W-:Y:S02]  /*03f0*/  UPLOP3.LUT UP2, UPT, UPT, UPT, UPT, 0x80, 0x8 ;  /* 0x000000000008789c */ /* 0x000fe40003f4f070 */
[----:B---3--:R-:W-:-:S04]  /*0400*/  UISETP.NE.U32.AND UP0, UPT, UR6, URZ, UPT ;  /* 0x000000ff0600728c */ /* 0x008fc8000bf05070 */
[----:B------:R-:W-:-:S04]  /*0410*/  UISETP.NE.AND.EX UP0, UPT, UR7, URZ, UPT, UP0 ;  /* 0x000000ff0700728c */ /* 0x000fc8000bf05300 */
[----:B------:R-:W-:-:S04]  /*0420*/  UISETP.EQ.OR.EX UP3, UPT, UR5, URZ, !UP0, UP1 ;  /* 0x000000ff0500728c */ /* 0x000fc8000c762710 */
[----:B------:R-:W-:-:S05]  /*0430*/  UP2UR UR53, UPR, URZ, 0x8 ;  /* 0x00000008ff357883 */ /* 0x000fca0008000000 */
[----:B------:R-:W-:Y:S07]  /*0440*/  BRA.U !UP3, `(.L_x_8) ;  /* 0x000000010b207547 */ /* 0x000fee000b800000 */
[----:B------:R-:W-:Y:S01]  /*0450*/  UISETP.NE.U32.AND UP2, UPT, UR4, URZ, UPT ;  /* 0x000000ff0400728c */ /* 0x000fe2000bf45070 */
[----:B-----5:R-:W-:Y:S01]  /*0460*/  FSETP.NEU.AND P0, PT, R49, RZ, PT ;  /* 0x000000ff3100720b */ /* 0x020fe20003f0d000 */
[----:B------:R-:W-:Y:S02]  /*0470*/  USEL UR4, URZ, 0xffffffff, UP0 ;  /* 0xffffffffff047887 */ /* 0x000fe40008000000 */
[----:B------:R-:W-:-:S10]  /*0480*/  UISETP.NE.AND.EX UP2, UPT, UR5, URZ, UPT, UP2 ;  /* 0x000000ff0500728c */ /* 0x000fd4000bf45320 */
[----:B------:R-:W-:Y:S01]  /*0490*/  VOTEU.ANY UP1, P0 ;  /* 0x0000000000ff7886 */ /* 0x000fe20000020100 */
[----:B------:R-:W-:-:S04]  /*04a0*/  @!UP2 USEL UR4, URZ, 0xffffffff, UP1 ;  /* 0xffffffffff04a887 */ /* 0x000fc80008800000 */
[----:B------:R-:W-:-:S04]  /*04b0*/  ULOP3.LUT UR4, UR4, 0x1, URZ, 0xc0, !UPT ;  /* 0x0000000104047892 */ /* 0x000fc8000f8ec0ff */
[----:B------:R-:W-:-:S11]  /*04c0*/  UISETP.NE.U32.AND UP2, UPT, UR4, 0x1, UPT ;  /* 0x000000010400788c */ /* 0x000fd6000bf45070 */
.L_x_8:
[----:B-12---:R-:W1:Y:S01]  /*04d0*/  SHFL.IDX PT, R2, R92, RZ, 0x1f ;  /* 0x00001fff5c027589 */ /* 0x006e6200000e0000 */
[----:B------:R-:W-:-:S04]  /*04e0*/  UISETP.NE.AND UP1, UPT, UR8, 0x2, UPT ;  /* 0x000000020800788c */ /* 0x000fc8000bf25270 */
[----:B------:R-:W-:Y:S01]  /*04f0*/  USEL UR6, URZ, 0x1, UP1 ;  /* 0x00000001ff067887 */ /* 0x000fe20008800000 */
[----:B-1----:R-:W-:-:S13]  /*0500*/  ISETP.NE.AND P0, PT, R2, RZ, PT ;  /* 0x000000ff0200720c */ /* 0x002fda0003f05270 */
[----:B------:R-:W-:Y:S05]  /*0510*/  @P0 BRA `(.L_x_9) ;  /* 0x0000000000600947 */ /* 0x000fea0003800000 */
[----:B------:R-:W1:Y:S01]  /*0520*/  S2UR UR5, SR_CgaCtaId ;  /* 0x00000000000579c3 */ /* 0x000e620000008800 */
[----:B------:R-:W-:Y:S01]  /*0530*/  UMOV UR7, 0x400 ;  /* 0x0000040000077882 */ /* 0x000fe20000000000 */
[----:B------:R-:W-:Y:S01]  /*0540*/  UMOV UR4, 0x1 ;  /* 0x0000000100047882 */ /* 0x000fe20000000000 */
[----:B------:R-:W-:Y:S01]  /*0550*/  ELECT P0, URZ, PT ;  /* 0x0000000000ff782f */ /* 0x000fe20003800000 */
[----:B------:R-:W-:-:S04]  /*0560*/  UIADD3 UR10, UPT, UPT, -UR4, 0x100000, URZ ;  /* 0x00100000040a7890 */ /* 0x000fc8000fffe1ff */
[----:B------:R-:W-:Y:S02]  /*0570*/  USHF.L.U32 UR11, UR10, 0xb, URZ ;  /* 0x0000000b0a0b7899 */ /* 0x000fe400080006ff */
[----:B------:R-:W-:Y:S02]  /*0580*/  USHF.L.U32 UR10, UR10, 0x1, URZ ;  /* 0x000000010a0a7899 */ /* 0x000fe400080006ff */
[----:B-1----:R-:W-:Y:S01]  /*0590*/  ULEA UR5, UR5, UR7, 0x18 ;  /* 0x0000000705057291 */ /* 0x002fe2000f8ec0ff */
[----:B------:R-:W1:Y:S11]  /*05a0*/  FENCE.VIEW.ASYNC.S ;  /* 0x00000000000073c6 */ /* 0x000e760000000000 */
[----:B-1----:R1:W2:Y:S01]  /*05b0*/  SYNCS.EXCH.64 URZ, [UR5], UR10 ;  /* 0x0000000a05ff75b2 */ /* 0x0022a20008000100 */
[----:B------:R1:W3:Y:S01]  /*05c0*/  SYNCS.EXCH.64 URZ, [UR5+0x38], UR10 ;  /* 0x0000380a05ff75b2 */ /* 0x0002e20008000100 */
[----:B------:R1:W4:Y:S01]  /*05d0*/  SYNCS.EXCH.64 URZ, [UR5+0x8], UR10 ;  /* 0x0000080a05ff75b2 */ /* 0x0003220008000100 */
[----:B------:R1:W1:Y:S01]  /*05e0*/  SYNCS.EXCH.64 URZ, [UR5+0x40], UR10 ;  /* 0x0000400a05ff75b2 */ /* 0x0002620008000100 */
        /* <DEDUP_REMOVED lines=10> */
[----:B------:R-:W-:Y:S01]  /*0690*/  NOP ;  /* 0x0000000000007918 */ /* 0x000fe20000000000 */
.L_x_9:
[----:B------:R-:W2:Y:S01]  /*06a0*/  SHFL.IDX PT, R2, R92, RZ, 0x1f ;  /* 0x00001fff5c027589 */ /* 0x000ea200000e0000 */
[----:B------:R-:W-:Y:S01]  /*06b0*/  NOP ;  /* 0x0000000000007918 */ /* 0x000fe20000000000 */
[----:B--2---:R-:W-:-:S13]  /*06c0*/  ISETP.NE.AND P0, PT, R2, 0x1, PT ;  /* 0x000000010200780c */ /* 0x004fda0003f05270 */
[----:B------:R-:W-:Y:S05]  /*06d0*/  @P0 BRA `(.L_x_10) ;  /* 0x0000000000500947 */ /* 0x000fea0003800000 */
[----:B------:R-:W2:Y:S01]  /*06e0*/  S2UR UR7, SR_CgaCtaId ;  /* 0x00000000000779c3 */ /* 0x000ea20000008800 */
[----:B------:R-:W-:Y:S01]  /*06f0*/  UMOV UR9, 0x400 ;  /* 0x0000040000097882 */ /* 0x000fe20000000000 */
[----:B-1----:R-:W-:Y:S01]  /*0700*/  UMOV UR5, 0x20 ;  /* 0x0000002000057882 */ /* 0x002fe20000000000 */
[----:B------:R-:W-:Y:S01]  /*0710*/  UMOV UR4, 0x80 ;  /* 0x0000008000047882 */ /* 0x000fe20000000000 */
[----:B------:R-:W-:-:S04]  /*0720*/  UIADD3 UR10, UPT, UPT, -UR5, 0x100000, URZ ;  /* 0x00100000050a7890 */ /* 0x000fc8000fffe1ff */
[----:B------:R-:W-:Y:S02]  /*0730*/  USHF.L.U32 UR11, UR10, 0xb, URZ ;  /* 0x0000000b0a0b7899 */ /* 0x000fe400080006ff */
[----:B------:R-:W-:Y:S02]  /*0740*/  USHF.L.U32 UR10, UR10, 0x1, URZ ;  /* 0x000000010a0a7899 */ /* 0x000fe400080006ff */
[----:B------:R-:W-:-:S04]  /*0750*/  UIADD3 UR4, UPT, UPT, -UR4, 0x100000, URZ ;  /* 0x0010000004047890 */ /* 0x000fc8000fffe1ff */
[----:B------:R-:W-:Y:S02]  /*0760*/  USHF.L.U32 UR5, UR4, 0xb, URZ ;  /* 0x0000000b04057899 */ /* 0x000fe400080006ff */
[----:B------:R-:W-:Y:S01]  /*0770*/  USHF.L.U32 UR4, UR4, 0x1, URZ ;  /* 0x0000000104047899 */ /* 0x000fe200080006ff */
[----:B------:R-:W-:Y:S01]  /*0780*/  ELECT P0, URZ, PT ;  /* 0x0000000000ff782f */ /* 0x000fe20003800000 */
[----:B--2---:R-:W-:Y:S01]  /*0790*/  ULEA UR7, UR7, UR9, 0x18 ;  /* 0x0000000907077291 */ /* 0x004fe2000f8ec0ff */
[----:B------:R-:W1:Y:S11]  /*07a0*/  FENCE.VIEW.ASYNC.S ;  /* 0x00000000000073c6 */ /* 0x000e760000000000 */
[----:B-1----:R2:W1:Y:S01]  /*07b0*/  SYNCS.EXCH.64 URZ, [UR7+0x70], UR10 ;  /* 0x0000700a07ff75b2 */ /* 0x0024620008000100 */
[----:B------:R2:W1:Y:S01]  /*07c0*/  SYNCS.EXCH.64 URZ, [UR7+0x88], UR4 ;  /* 0x0000880407ff75b2 */ /* 0x0004620008000100 */
[----:B------:R2:W1:Y:S01]  /*07d0*/  SYNCS.EXCH.64 URZ, [UR7+0x78], UR10 ;  /* 0x0000780a07ff75b2 */ /* 0x0004620008000100 */
[----:B------:R2:W1:Y:S01]  /*07e0*/  SYNCS.EXCH.64 URZ, [UR7+0x90], UR4 ;  /* 0x0000900407ff75b2 */ /* 0x0004620008000100 */
[----:B------:R2:W1:Y:S01]  /*07f0*/  SYNCS.EXCH.64 URZ, [UR7+0x80], UR10 ;  /* 0x0000800a07ff75b2 */ /* 0x0004620008000100 */
[----:B------:R2:W1:Y:S02]  /*0800*/  SYNCS.EXCH.64 URZ, [UR7+0x98], UR4 ;  /* 0x0000980407ff75b2 */ /* 0x0004640008000100 */
[----:B--2---:R-:W-:Y:S01]  /*0810*/  NOP ;  /* 0x0000000000007918 */ /* 0x004fe20000000000 */
.L_x_10:
[----:B------:R-:W2:Y:S01]  /*0820*/  SHFL.IDX PT, R2, R92, RZ, 0x1f ;  /* 0x00001fff5c027589 */ /* 0x000ea200000e0000 */
[----:B------:R-:W-:Y:S01]  /*0830*/  NOP ;  /* 0x0000000000007918 */ /* 0x000fe20000000000 */
[----:B--2---:R-:W-:-:S13]  /*0840*/  ISETP.NE.AND P0, PT, R2, 0x3, PT ;  /* 0x000000030200780c */ /* 0x004fda0003f05270 */
[----:B------:R-:W-:Y:S05]  /*0850*/  @P0 BRA `(.L_x_11) ;  /* 0x0000000000300947 */ /* 0x000fea0003800000 */
[----:B-1----:R-:W1:Y:S01]  /*0860*/  S2UR UR5, SR_CgaCtaId ;  /* 0x00000000000579c3 */ /* 0x002e620000008800 */
        /* <DEDUP_REMOVED lines=8> */
[----:B-1----:R2:W1:Y:S01]  /*08f0*/  SYNCS.EXCH.64 URZ, [UR5+0xa0], UR10 ;  /* 0x0000a00a05ff75b2 */ /* 0x0024620008000100 */
[----:B------:R2:W1:Y:S02]  /*0900*/  SYNCS.EXCH.64 URZ, [UR5+0xa8], UR10 ;  /* 0x0000a80a05ff75b2 */ /* 0x0004640008000100 */
[----:B--2---:R-:W-:Y:S01]  /*0910*/  NOP ;  /* 0x0000000000007918 */ /* 0x004fe20000000000 */
.L_x_11:
[----:B------:R-:W2:Y:S01]  /*0920*/  SHFL.IDX PT, R2, R92, RZ, 0x1f ;  /* 0x00001fff5c027589 */ /* 0x000ea200000e0000 */
[----:B------:R-:W-:Y:S01]  /*0930*/  NOP ;  /* 0x0000000000007918 */ /* 0x000fe20000000000 */
[----:B--2---:R-:W-:-:S13]  /*0940*/  ISETP.NE.AND P0, PT, R2, 0x4, PT ;  /* 0x000000040200780c */ /* 0x004fda0003f05270 */
[----:B------:R-:W-:Y:S05]  /*0950*/  @P0 BRA `(.L_x_12) ;  /* 0x00000000004c0947 */ /* 0x000fea0003800000 */
[----:B-1----:R-:W1:Y:S01]  /*0960*/  S2UR UR5, SR_CgaCtaId ;  /* 0x00000000000579c3 */ /* 0x002e620000008800 */
[----:B------:R-:W-:Y:S01]  /*0970*/  UMOV UR9, 0x100 ;  /* 0x0000010000097882 */ /* 0x000fe20000000000 */
[----:B------:R-:W-:Y:S01]  /*0980*/  UMOV UR7, 0x400 ;  /* 0x0000040000077882 */ /* 0x000fe20000000000 */
[----:B------:R-:W-:Y:S01]  /*0990*/  USEL UR9, UR9, 0xe0, UP2 ;  /* 0x000000e009097887 */ /* 0x000fe20009000000 */
[----:B------:R-:W-:Y:S01]  /*09a0*/  UMOV UR4, 0x1 ;  /* 0x0000000100047882 */ /* 0x000fe20000000000 */
[----:B------:R-:W-:Y:S01]  /*09b0*/  ELECT P0, URZ, PT ;  /* 0x0000000000ff782f */ /* 0x000fe20003800000 */
[----:B------:R-:W-:-:S04]  /*09c0*/  UIADD3 UR10, UPT, UPT, -UR4, 0x100000, URZ ;  /* 0x00100000040a7890 */ /* 0x000fc8000fffe1ff */
[----:B------:R-:W-:Y:S02]  /*09d0*/  USHF.L.U32 UR11, UR10, 0xb, URZ ;  /* 0x0000000b0a0b7899 */ /* 0x000fe400080006ff */
[----:B------:R-:W-:Y:S02]  /*09e0*/  USHF.L.U32 UR10, UR10, 0x1, URZ ;  /* 0x000000010a0a7899 */ /* 0x000fe400080006ff */
[----:B------:R-:W-:-:S04]  /*09f0*/  UIADD3 UR12, UPT, UPT, -UR9, 0x100000, URZ ;  /* 0x00100000090c7890 */ /* 0x000fc8000fffe1ff */
[----:B------:R-:W-:Y:S02]  /*0a00*/  USHF.L.U32 UR13, UR12, 0xb, URZ ;  /* 0x0000000b0c0d7899 */ /* 0x000fe400080006ff */
[----:B------:R-:W-:Y:S02]  /*0a10*/  USHF.L.U32 UR12, UR12, 0x1, URZ ;  /* 0x000000010c0c7899 */ /* 0x000fe400080006ff */
[----:B-1----:R-:W-:Y:S01]  /*0a20*/  ULEA UR5, UR5, UR7, 0x18 ;  /* 0x0000000705057291 */ /* 0x002fe2000f8ec0ff */
[----:B------:R-:W1:Y:S11]  /*0a30*/  FENCE.VIEW.ASYNC.S ;  /* 0x00000000000073c6 */ /* 0x000e760000000000 */
[----:B-1----:R2:W1:Y:S01]  /*0a40*/  SYNCS.EXCH.64 URZ, [UR5+0xb0], UR10 ;  /* 0x0000b00a05ff75b2 */ /* 0x0024620008000100 */
[----:B------:R2:W1:Y:S01]  /*0a50*/  SYNCS.EXCH.64 URZ, [UR5+0xc0], UR12 ;  /* 0x0000c00c05ff75b2 */ /* 0x0004620008000100 */
[----:B------:R2:W1:Y:S01]  /*0a60*/  SYNCS.EXCH.64 URZ, [UR5+0xb8], UR10 ;  /* 0x0000b80a05ff75b2 */ /* 0x0004620008000100 */
[----:B------:R2:W1:Y:S02]  /*0a70*/  SYNCS.EXCH.64 URZ, [UR5+0xc8], UR12 ;  /* 0x0000c80c05ff75b2 */ /* 0x0004640008000100 */
[----:B--2---:R-:W-:Y:S01]  /*0a80*/  NOP ;  /* 0x0000000000007918 */ /* 0x004fe20000000000 */
.L_x_12:
        /* <DEDUP_REMOVED lines=22> */
[----:B------:R2:W1:Y:S01]  /*0bf0*/  SYNCS.EXCH.64 URZ, [UR7+0x100], UR4 ;  /* 0x0001000407ff75b2 */ /* 0x0004620008000100 */
[----:B------:R2:W1:Y:S01]  /*0c00*/  SYNCS.EXCH.64 URZ, [UR7+0xe8], UR10 ;  /* 0x0000e80a07ff75b2 */ /* 0x0004620008000100 */
[----:B------:R2:W1:Y:S02]  /*0c10*/  SYNCS.EXCH.64 URZ, [UR7+0x108], UR4 ;  /* 0x0001080407ff75b2 */ /* 0x0004640008000100 */
[----:B--2---:R-:W-:Y:S01]  /*0c20*/  NOP ;  /* 0x0000000000007918 */ /* 0x004fe20000000000 */
.L_x_13:
        /* <DEDUP_REMOVED lines=18> */
.L_x_14:
[----:B-1----:R-:W1:Y:S01]  /*0d50*/  S2UR UR5, SR_CTAID.X ;  /* 0x00000000000579c3 */ /* 0x002e620000002500 */
[----:B------:R-:W-:-:S05]  /*0d60*/  CS2R.32 R87, SR_CgaSize ;  /* 0x0000000000577805 */ /* 0x000fca0000008a00 */
[----:B------:R-:W-:-:S05]  /*0d70*/  IMAD R87, R87, -0xa0, RZ ;  /* 0xffffff6057577824 */ /* 0x000fca00078e02ff */
[----:B------:R-:W-:-:S14]  /*0d80*/  R2UR UR9, R87 ;  /* 0x00000000570972ca */ /* 0x000fdc00000e0000 */
[----:B------:R-:W2:Y:S01]  /*0d90*/  LDCU UR9, c[0x0][UR9+0x2b0] ;  /* 0x00005600090977ac */ /* 0x000ea20008000800 */
[----:B------:R-:W-:Y:S01]  /*0da0*/  NOP ;  /* 0x0000000000007918 */ /* 0x000fe20000000000 */
[----:B------:R-:W-:-:S05]  /*0db0*/  CS2R.32 R87, SR_CgaSize ;  /* 0x0000000000577805 */ /* 0x000fca0000008a00 */
[----:B------:R-:W-:-:S05]  /*0dc0*/  IMAD R87, R87, -0xa0, RZ ;  /* 0xffffff6057577824 */ /* 0x000fca00078e02ff */
[----:B------:R-:W-:-:S14]  /*0dd0*/  R2UR UR7, R87 ;  /* 0x00000000570772ca */ /* 0x000fdc00000e0000 */
[----:B------:R-:W3:Y:S01]  /*0de0*/  LDCU UR7, c[0x0][UR7+0x2b4] ;  /* 0x00005680070777ac */ /* 0x000ee20008000800 */
[----:B------:R-:W4:Y:S08]  /*0df0*/  S2UR UR4, SR_CTAID.Y ;  /* 0x00000000000479c3 */ /* 0x000f300000002600 */
[----:B------:R-:W3:Y:S01]  /*0e00*/  LDC R10, c[0x0][0xb24] ;  /* 0x0002c900ff0a7b82 */ /* 0x000ee20000000800 */
[----:B-1----:R-:W-:-:S02]  /*0e10*/  I2FP.F32.U32 R87, UR5 ;  /* 0x0000000500577c45 */ /* 0x002fc40008201000 */
[----:B------:R-:W-:-:S05]  /*0e20*/  CS2R.32 R3, SR_CgaSize ;  /* 0x0000000000037805 */ /* 0x000fca0000008a00 */
[----:B------:R-:W-:-:S06]  /*0e30*/  IMAD R3, R3, -0xa0, RZ ;  /* 0xffffff6003037824 */ /* 0x000fcc00078e02ff */
[----:B------:R-:W1:Y:S01]  /*0e40*/  LDC R3, c[0x0][R3+0x2a0] ;  /* 0x0000a80003037b82 */ /* 0x000e620000000800 */
[----:B------:R-:W-:Y:S01]  /*0e50*/  MOV R15, UR5 ;  /* 0x00000005000f7c02 */ /* 0x000fe20008000f00 */
[----:B--2---:R-:W-:Y:S01]  /*0e60*/  FMUL R87, R87, UR9 ;  /* 0x0000000957577c20 */ /* 0x004fe20008400000 */
[----:B----4-:R-:W-:Y:S02]  /*0e70*/  I2FP.F32.U32 R86, UR4 ;  /* 0x0000000400567c45 */ /* 0x010fe40008201000 */
[----:B------:R-:W-:-:S05]  /*0e80*/  CS2R.32 R2, SR_CgaSize ;  /* 0x0000000000027805 */ /* 0x000fca0000008a00 */
[----:B------:R-:W-:-:S06]  /*0e90*/  IMAD R2, R2, -0xa0, RZ ;  /* 0xffffff6002027824 */ /* 0x000fcc00078e02ff */
[----:B------:R-:W2:Y:S01]  /*0ea0*/  LDC R2, c[0x0][R2+0x2a4] ;  /* 0x0000a90002027b82 */ /* 0x000ea20000000800 */
[----:B------:R-:W-:Y:S01]  /*0eb0*/  MOV R14, UR4 ;  /* 0x00000004000e7c02 */ /* 0x000fe20008000f00 */
[----:B------:R-:W4:Y:S01]  /*0ec0*/  F2I.U32.TRUNC.NTZ R87, R87 ;  /* 0x0000005700577305 */ /* 0x000f22000020f000 */
[----:B---3--:R-:W-:-:S05]  /*0ed0*/  FMUL R86, R86, UR7 ;  /* 0x0000000756567c20 */ /* 0x008fca0008400000 */
[----:B------:R-:W-:Y:S01]  /*0ee0*/  BAR.SYNC.DEFER_BLOCKING 0x0 ;  /* 0x0000000000007b1d */ /* 0x000fe20000010000 */
[----:B------:R-:W-:-:S05]  /*0ef0*/  ISETP.GE.AND P0, PT, R10, 0x1, PT ;  /* 0x000000010a00780c */ /* 0x000fca0003f06270 */
[----:B------:R-:W3:Y:S02]  /*0f00*/  F2I.U32.TRUNC.NTZ R86, R86 ;  /* 0x0000005600567305 */ /* 0x000ee4000020f000 */
[----:B------:R-:W2:Y:S01]  /*0f10*/  S2UR UR36, SR_CTAID.Z ;  /* 0x00000000002479c3 */ /* 0x000ea20000002700 */
[----:B----4-:R-:W-:-:S05]  /*0f20*/  IADD3 R87, PT, PT, -R87, RZ, RZ ;  /* 0x000000ff57577210 */ /* 0x010fca0007ffe1ff */
[----:B-1----:R-:W-:Y:S01]  /*0f30*/  IMAD R87, R3, R87, UR5 ;  /* 0x0000000503577e24 */ /* 0x002fe2000f8e0257 */
[----:B---3--:R-:W-:-:S05]  /*0f40*/  IADD3 R86, PT, PT, -R86, RZ, RZ ;  /* 0x000000ff56567210 */ /* 0x008fca0007ffe1ff */
[----:B--2---:R-:W-:Y:S01]  /*0f50*/  IMAD R86, R2, R86, UR4 ;  /* 0x0000000402567e24 */ /* 0x004fe2000f8e0256 */
[----:B------:R-:W-:Y:S06]  /*0f60*/  @!P0 BRA `(.L_x_15) ;  /* 0x0000000000b88947 */ /* 0x000fec0003800000 */
[----:B------:R-:W1:Y:S01]  /*0f70*/  LDC.64 R4, c[0x0][0xb18] ;  /* 0x0002c600ff047b82 */ /* 0x000e620000000a00 */
[----:B------:R-:W-:-:S07]  /*0f80*/  ISETP.NE.AND P0, PT, R10, 0x1, PT ;  /* 0x000000010a00780c */ /* 0x000fce0003f05270 */
[----:B------:R-:W2:Y:S08]  /*0f90*/  LDC R9, c[0x0][0xb0c] ;  /* 0x0002c300ff097b82 */ /* 0x000eb00000000800 */
[----:B------:R-:W3:Y:S08]  /*0fa0*/  LDC R12, c[0x0][0x370] ;  /* 0x0000dc00ff0c7b82 */ /* 0x000ef00000000800 */
[----:B------:R-:W4:Y:S01]  /*0fb0*/  LDC R11, c[0x0][0x374] ;  /* 0x0000dd00ff0b7b82 */ /* 0x000f220000000800 */
[----:B-1----:R-:W-:-:S07]  /*0fc0*/  ISETP.NE.AND P1, PT, R4, 0x1, PT ;  /* 0x000000010400780c */ /* 0x002fce0003f25270 */
[----:B------:R-:W3:Y:S01]  /*0fd0*/  LDC.64 R6, c[0x0][0xb10] ;  /* 0x0002c400ff067b82 */ /* 0x000ee20000000a00 */
[----:B--2---:R-:W-:-:S07]  /*0fe0*/  ISETP.NE.AND P2, PT, R9, 0x1, PT ;  /* 0x000000010900780c */ /* 0x004fce0003f45270 */
[----:B------:R-:W1:Y:S08]  /*0ff0*/  LDC R8, c[0x0][0xb20] ;  /* 0x0002c800ff087b82 */ /* 0x000e700000000800 */
[----:B------:R-:W2:Y:S01]  /*1000*/  LDC.64 R2, c[0x0][0xb28] ;  /* 0x0002ca00ff027b82 */ /* 0x000ea20000000a00 */
[----:B----4-:R-:W-:-:S04]  /*1010*/  IMAD.HI.U32 R13, R11, R5, RZ ;  /* 0x000000050b0d7227 */ /* 0x010fc800078e00ff */
[----:B------:R-:W-:-:S04]  /*1020*/  IMAD.HI.U32 R5, R14, R5, RZ ;  /* 0x000000050e057227 */ /* 0x000fc800078e00ff */
[----:B---3--:R-:W-:-:S05]  /*1030*/  IMAD.HI.U32 R16, R12, R6, RZ ;  /* 0x000000060c107227 */ /* 0x008fca00078e00ff */
[-C--:B------:R-:W-:Y:S01]  /*1040*/  @P2 SHF.R.U32.HI R12, RZ, R7.reuse, R16 ;  /* 0x00000007ff0c2219 */ /* 0x080fe20000011610 */
[----:B------:R-:W-:Y:S01]  /*1050*/  IMAD.HI.U32 R16, R15, R6, RZ ;  /* 0x000000060f107227 */ /* 0x000fe200078e00ff */
[-C--:B-1----:R-:W-:Y:S02]  /*1060*/  @P1 SHF.R.U32.HI R11, RZ, R8.reuse, R13 ;  /* 0x00000008ff0b1219 */ /* 0x082fe4000001160d */
[----:B------:R-:W-:Y:S02]  /*1070*/  SHF.R.U32.HI R5, RZ, R8, R5 ;  /* 0x00000008ff057219 */ /* 0x000fe40000011605 */
[----:B------:R-:W-:Y:S02]  /*1080*/  SHF.R.U32.HI R16, RZ, R7, R16 ;  /* 0x00000007ff107219 */ /* 0x000fe40000011610 */
[----:B------:R-:W-:Y:S01]  /*1090*/  SEL R5, R14, R5, !P1 ;  /* 0x000000050e057207 */ /* 0x000fe20004800000 */
[----:B--2---:R-:W-:Y:S01]  /*10a0*/  IMAD.HI.U32 R13, R11, R2, RZ ;  /* 0x000000020b0d7227 */ /* 0x004fe200078e00ff */
[----:B------:R-:W-:-:S03]  /*10b0*/  SEL R16, R15, R16, !P2 ;  /* 0x000000100f107207 */ /* 0x000fc60005000000 */
[----:B------:R-:W-:Y:S01]  /*10c0*/  IMAD.HI.U32 R6, R12, R2, RZ ;  /* 0x000000020c067227 */ /* 0x000fe200078e00ff */
[----:B------:R-:W-:-:S04]  /*10d0*/  @P0 SHF.R.U32.HI R11, RZ, R3, R13 ;  /* 0x00000003ff0b0219 */ /* 0x000fc8000001160d */
[----:B------:R-:W-:Y:S01]  /*10e0*/  @P0 SHF.R.U32.HI R12, RZ, R3, R6 ;  /* 0x00000003ff0c0219 */ /* 0x000fe20000011606 */
[----:B------:R-:W-:-:S04]  /*10f0*/  IMAD R11, R11, R10, RZ ;  /* 0x0000000a0b0b7224 */ /* 0x000fc800078e02ff */
[----:B------:R-:W-:Y:S01]  /*1100*/  IMAD R6, R12, R10, RZ ;  /* 0x0000000a0c067224 */ /* 0x000fe200078e02ff */
[----:B------:R-:W-:-:S04]  /*1110*/  ISETP.GE.AND P1, PT, R5, R11, PT ;  /* 0x0000000b0500720c */ /* 0x000fc80003f26270 */
[----:B------:R-:W-:Y:S01]  /*1120*/  ISETP.GE.OR P1, PT, R16, R6, P1 ;  /* 0x000000061000720c */ /* 0x000fe20000f26670 */
[----:B------:R-:W-:-:S05]  /*1130*/  IMAD.HI.U32 R6, R5, R2, RZ ;  /* 0x0000000205067227 */ /* 0x000fca00078e00ff */
[----:B------:R-:W-:-:S04]  /*1140*/  SHF.R.U32.HI R6, RZ, R3, R6 ;  /* 0x00000003ff067219 */ /* 0x000fc80000011606 */
[----:B------:R-:W-:-:S03]  /*1150*/  SEL R6, R5, R6, !P0 ;  /* 0x0000000605067207 */ /* 0x000fc60004000000 */
[----:B------:R-:W-:Y:S01]  /*1160*/  @!P1 IMAD.HI.U32 R7, R16, R2, RZ ;  /* 0x0000000210079227 */ /* 0x000fe200078e00ff */
[----:B------:R-:W-:-:S04]  /*1170*/  IADD3 R2, PT, PT, -R6, RZ, RZ ;  /* 0x000000ff06027210 */ /* 0x000fc80007ffe1ff */
[----:B------:R-:W-:Y:S01]  /*1180*/  @!P1 SHF.R.U32.HI R3, RZ, R3, R7 ;  /* 0x00000003ff039219 */ /* 0x000fe20000011607 */
[----:B------:R-:W-:Y:S01]  /*1190*/  IMAD R2, R10, R2, R5 ;  /* 0x000000020a027224 */ /* 0x000fe200078e0205 */
[----:B------:R-:W-:Y:S02]  /*11a0*/  IADD3 R7, PT, PT, -R5, RZ, RZ ;  /* 0x000000ff05077210 */ /* 0x000fe40007ffe1ff */
[----:B------:R-:W-:-:S03]  /*11b0*/  @!P1 SEL R3, R16, R3, !P0 ;  /* 0x0000000310039207 */ /* 0x000fc60004000000 */
[----:B------:R-:W-:Y:S02]  /*11c0*/  IMAD R7, R4, R7, R14 ;  /* 0x0000000704077224 */ /* 0x000fe400078e020e */
[--C-:B------:R-:W-:Y:S02]  /*11d0*/  @!P1 IMAD.IADD R6, R6, 0x1, -R3.reuse ;  /* 0x0000000106069824 */ /* 0x100fe400078e0a03 */
[----:B------:R-:W-:Y:S01]  /*11e0*/  @!P1 IMAD R3, R2, R12, R3 ;  /* 0x0000000c02039224 */ /* 0x000fe200078e0203 */
[----:B------:R-:W-:Y:S01]  /*11f0*/  IADD3 R2, PT, PT, -R16, RZ, RZ ;  /* 0x000000ff10027210 */ /* 0x000fe20007ffe1ff */
[----:B------:R-:W-:Y:S02]  /*1200*/  @!P1 IMAD R5, R6, R10, R16 ;  /* 0x0000000a06059224 */ /* 0x000fe400078e0210 */
[----:B------:R-:W-:Y:S02]  /*1210*/  @!P1 IMAD.MOV.U32 R16, RZ, RZ, R3 ;  /* 0x000000ffff109224 */ /* 0x000fe400078e0003 */
[----:B------:R-:W-:-:S02]  /*1220*/  IMAD R2, R9, R2, R15 ;  /* 0x0000000209027224 */ /* 0x000fc400078e020f */
[----:B------:R-:W-:Y:S02]  /*1230*/  IMAD R14, R5, R4, R7 ;  /* 0x00000004050e7224 */ /* 0x000fe400078e0207 */
[----:B------:R-:W-:Y:S02]  /*1240*/  IMAD R15, R16, R9, R2 ;  /* 0x00000009100f7224 */ /* 0x000fe400078e0202 */
.L_x_15:
[----:B------:R-:W1:Y:S01]  /*1250*/  LDCU UR4, c[0x0][0xb30] ;  /* 0x00016600ff0477ac */ /* 0x000e620008000800 */
[----:B------:R-:W2:Y:S08]  /*1260*/  S2UR UR37, SR_CgaCtaId ;  /* 0x00000000002579c3 */ /* 0x000eb00000008800 */
[----:B------:R-:W3:Y:S01]  /*1270*/  LDC R40, c[0x0][0xb24] ;  /* 0x0002c900ff287b82 */ /* 0x000ee20000000800 */
[----:B-1----:R-:W-:-:S09]  /*1280*/  UISETP.NE.AND UP1, UPT, UR4, 0x1, UPT ;  /* 0x000000010400788c */ /* 0x002fd2000bf25270 */
[----:B--2---:R-:W-:Y:S05]  /*1290*/  BRA.U UP1, `(.L_x_16) ;  /* 0x0000000101407547 */ /* 0x004fea000b800000 */
[----:B------:R-:W1:Y:S08]  /*12a0*/  LDC.64 R4, c[0x0][0xb10] ;  /* 0x0002c400ff047b82 */ /* 0x000e700000000a00 */
[----:B------:R-:W2:Y:S08]  /*12b0*/  LDC.64 R2, c[0x0][0xb18] ;  /* 0x0002c600ff027b82 */ /* 0x000eb00000000a00 */
[----:B------:R-:W4:Y:S08]  /*12c0*/  LDC R6, c[0x0][0xb20] ;  /* 0x0002c800ff067b82 */ /* 0x000f300000000800 */
[----:B------:R-:W3:Y:S01]  /*12d0*/  LDC R7, c[0x0][0xb0c] ;  /* 0x0002c300ff077b82 */ /* 0x000ee20000000800 */
[----:B-1----:R-:W-:-:S05]  /*12e0*/  IMAD.HI.U32 R4, R15, R4, RZ ;  /* 0x000000040f047227 */ /* 0x002fca00078e00ff */
[----:B------:R-:W-:Y:S01]  /*12f0*/  SHF.R.U32.HI R4, RZ, R5, R4 ;  /* 0x00000005ff047219 */ /* 0x000fe20000011604 */
[----:B--2---:R-:W-:Y:S01]  /*1300*/  IMAD.HI.U32 R3, R14, R3, RZ ;  /* 0x000000030e037227 */ /* 0x004fe200078e00ff */
[----:B------:R-:W-:-:S04]  /*1310*/  ISETP.NE.AND P0, PT, R2, 0x1, PT ;  /* 0x000000010200780c */ /* 0x000fc80003f05270 */
[----:B----4-:R-:W-:-:S04]  /*1320*/  SHF.R.U32.HI R3, RZ, R6, R3 ;  /* 0x00000006ff037219 */ /* 0x010fc80000011603 */
[----:B------:R-:W-:Y:S02]  /*1330*/  SEL R3, R14, R3, !P0 ;  /* 0x000000030e037207 */ /* 0x000fe40004000000 */
[----:B---3--:R-:W-:-:S04]  /*1340*/  ISETP.NE.AND P1, PT, R7, 0x1, PT ;  /* 0x000000010700780c */ /* 0x008fc80003f25270 */
[----:B------:R-:W-:-:S05]  /*1350*/  SEL R4, R15, R4, !P1 ;  /* 0x000000040f047207 */ /* 0x000fca0004800000 */
[----:B------:R-:W-:Y:S02]  /*1360*/  IMAD.IADD R5, R3, 0x1, -R4 ;  /* 0x0000000103057824 */ /* 0x000fe400078e0a04 */
[----:B------:R-:W-:Y:S02]  /*1370*/  IMAD.IADD R3, R4, 0x1, -R3 ;  /* 0x0000000104037824 */ /* 0x000fe400078e0a03 */
[----:B------:R-:W-:Y:S02]  /*1380*/  IMAD R15, R5, R7, R15 ;  /* 0x00000007050f7224 */ /* 0x000fe400078e020f */
[----:B------:R-:W-:-:S07]  /*1390*/  IMAD R14, R3, R2, R14 ;  /* 0x00000002030e7224 */ /* 0x000fce00078e020e */
.L_x_16:
[----:B------:R-:W-:Y:S01]  /*13a0*/  BAR.SYNC.DEFER_BLOCKING 0x0 ;  /* 0x0000000000007b1d */ /* 0x000fe20000010000 */
[----:B------:R-:W-:Y:S01]  /*13b0*/  UISETP.NE.AND UP1, UPT, UR8, 0x2, UPT ;  /* 0x000000020800788c */ /* 0x000fe2000bf25270 */
[----:B------:R-:W-:Y:S02]  /*13c0*/  ISETP.NE.OR P5, PT, R0, 0x2, !P5 ;  /* 0x000000020000780c */ /* 0x000fe40006fa5670 */
[----:B------:R-:W-:-:S06]  /*13d0*/  LOP3.LUT R2, R93, 0x1f, RZ, 0xc0, !PT ;  /* 0x0000001f5d027812 */ /* 0x000fcc00078ec0ff */
[----:B------:R-:W-:Y:S05]  /*13e0*/  BRA.U UP1, `(.L_x_17) ;  /* 0x0000001101c87547 */ /* 0x000fea000b800000 */
[----:B------:R-:W1:Y:S01]  /*13f0*/  LDCU UR13, c[0x0][0x38c] ;  /* 0x00007180ff0d77ac */ /* 0x000e620008000800 */
[----:B------:R-:W2:Y:S01]  /*1400*/  LDC R8, c[0x0][0x370] ;  /* 0x0000dc00ff087b82 */ /* 0x000ea20000000800 */
[----:B------:R-:W-:Y:S01]  /*1410*/  PLOP3.LUT P1, PT, PT, PT, UP2, 0x80, 0x8 ;  /* 0x000000000008781c */ /* 0x000fe20003f2f028 */
[----:B------:R-:W-:Y:S01]  /*1420*/  IMAD.MOV.U32 R17, RZ, RZ, 0x1 ;  /* 0x00000001ff117424 */ /* 0x000fe200078e00ff */
[----:B------:R-:W-:Y:S01]  /*1430*/  ISETP.EQ.OR P4, PT, R2, RZ, P5 ;  /* 0x000000ff0200720c */ /* 0x000fe20002f82670 */
[----:B------:R-:W-:Y:S01]  /*1440*/  IMAD.MOV.U32 R16, RZ, RZ, RZ ;  /* 0x000000ffff107224 */ /* 0x000fe200078e00ff */
[----:B------:R-:W-:Y:S02]  /*1450*/  PLOP3.LUT P1, PT, P1, PT, PT, 0x8, 0x80 ;  /* 0x000000000080781c */ /* 0x000fe40000f2e170 */
[----:B------:R-:W-:Y:S01]  /*1460*/  CS2R R12, SRZ ;  /* 0x00000000000c7805 */ /* 0x000fe2000001ff00 */
[----:B------:R-:W-:Y:S01]  /*1470*/  IMAD.MOV.U32 R11, RZ, RZ, 0x1 ;  /* 0x00000001ff0b7424 */ /* 0x000fe200078e00ff */
[----:B------:R-:W4:Y:S01]  /*1480*/  LDC R0, c[0x0][0x374] ;  /* 0x0000dd00ff007b82 */ /* 0x000f220000000800 */
[----:B------:R-:W2:Y:S01]  /*1490*/  LDCU.64 UR22, c[0x0][0x348] ;  /* 0x00006900ff1677ac */ /* 0x000ea20008000a00 */
[----:B------:R-:W-:Y:S01]  /*14a0*/  UMOV UR6, URZ ;  /* 0x000000ff00067c82 */ /* 0x000fe20008000000 */
[----:B-1----:R-:W-:-:S04]  /*14b0*/  UIADD3 UR5, UPT, UPT, UR13, 0x3f, URZ ;  /* 0x0000003f0d057890 */ /* 0x002fc8000fffe0ff */
[----:B------:R-:W-:-:S04]  /*14c0*/  USHF.R.S32.HI UR4, URZ, 0x1f, UR5 ;  /* 0x0000001fff047899 */ /* 0x000fc80008011405 */
[----:B------:R-:W-:-:S04]  /*14d0*/  ULEA.HI UR4, UR4, UR5, URZ, 0x6 ;  /* 0x0000000504047291 */ /* 0x000fc8000f8f30ff */
[----:B------:R-:W-:Y:S02]  /*14e0*/  USHF.R.S32.HI UR15, URZ, 0x6, UR4 ;  /* 0x00000006ff0f7899 */ /* 0x000fe40008011404 */
[----:B------:R-:W-:Y:S02]  /*14f0*/  UIADD3 UR4, UPT, UPT, UR13, -0x1, URZ ;  /* 0xffffffff0d047890 */ /* 0x000fe4000fffe0ff */
[----:B------:R-:W-:Y:S02]  /*1500*/  UISETP.LT.U32.AND UP0, UPT, UR15, 0x7, UPT ;  /* 0x000000070f00788c */ /* 0x000fe4000bf01070 */
[----:B------:R-:W-:Y:S02]  /*1510*/  UISETP.GE.U32.AND UP1, UPT, UR4, -0x7f, UPT ;  /* 0xffffff810400788c */ /* 0x000fe4000bf26070 */
[----:B------:R-:W-:Y:S02]  /*1520*/  USEL UR14, UR15, 0x7, UP0 ;  /* 0x000000070f0e7887 */ /* 0x000fe40008000000 */
[----:B------:R-:W-:-:S02]  /*1530*/  UIADD3 UR13, UPT, UPT, UR13, 0x7e, URZ ;  /* 0x0000007e0d0d7890 */ /* 0x000fc4000fffe0ff */
[----:B------:R-:W-:Y:S02]  /*1540*/  UIADD3 UR5, UPT, UPT, UR14, -0x1, URZ ;  /* 0xffffffff0e057890 */ /* 0x000fe4000fffe0ff */
[----:B------:R-:W-:-:S03]  /*1550*/  UIADD3 UR7, UPT, UPT, UR15, -UR14, URZ ;  /* 0x8000000e0f077290 */ /* 0x000fc6000fffe0ff */
[----:B------:R-:W-:-:S04]  /*1560*/  @UP1 UIADD3 UR5, UPT, UPT, UR14, URZ, URZ ;  /* 0x000000ff0e051290 */ /* 0x000fc8000fffe0ff */
[----:B--2---:R-:W-:-:S12]  /*1570*/  UIADD3 UR5, UPT, UPT, UR5, 0x1, URZ ;  /* 0x0000000105057890 */ /* 0x004fd8000fffe0ff */
.L_x_35:
[----:B------:R-:W-:Y:S01]  /*1580*/  UISETP.NE.AND UP0, UPT, UR37, URZ, UPT ;  /* 0x000000ff2500728c */ /* 0x000fe2000bf05270 */
[----:B------:R-:W1:Y:S08]  /*1590*/  S2UR UR37, SR_CgaCtaId ;  /* 0x00000000002579c3 */ /* 0x000e700000008800 */
[----:B------:R-:W-:Y:S05]  /*15a0*/  BRA.U UP0, `(.L_x_18) ;  /* 0x0000000100347547 */ /* 0x000fea000b800000 */
[----:B------:R-:W2:Y:S01]  /*15b0*/  S2R R2, SR_CgaCtaId ;  /* 0x0000000000027919 */ /* 0x000ea20000008800 */
[----:B------:R-:W-:-:S04]  /*15c0*/  MOV R3, 0x400 ;  /* 0x0000040000037802 */ /* 0x000fc80000000f00 */
[----:B--2---:R-:W-:Y:S02]  /*15d0*/  LEA R2, R2, R3, 0x18 ;  /* 0x0000000302027211 */ /* 0x004fe400078ec0ff */
[----:B------:R-:W-:-:S03]  /*15e0*/  SHF.L.U32 R3, R11, 0x1f, RZ ;  /* 0x0000001f0b037819 */ /* 0x000fc600000006ff */
[----:B------:R-:W-:-:S04]  /*15f0*/  IMAD R2, R12, 0x8, R2 ;  /* 0x000000080c027824 */ /* 0x000fc800078e0202 */
[----:B------:R-:W2:Y:S02]  /*1600*/  SYNCS.PHASECHK.TRANS64.TRYWAIT P0, [R2+URZ+0x120], R3 ;  /* 0x00012003020075a7 */ /* 0x000ea400080011ff */
[----:B--2---:R-:W-:Y:S05]  /*1610*/  @!P0 BRA `(.L_x_19) ;  /* 0x0000006000188947 */ /* 0x004fea0003800000 */
.L_x_118:
[----:B------:R-:W-:Y:S01]  /*1620*/  VIADD R12, R12, 0x1 ;  /* 0x000000010c0c7836 */ /* 0x000fe20000000000 */
[----:B------:R2:W-:Y:S04]  /*1630*/  SYNCS.ARRIVE.TRANS64.A1T0 RZ, [R2+URZ+0x110], RZ ;  /* 0x000110ff02ff79a7 */ /* 0x0005e800081000ff */
[----:B------:R-:W-:-:S04]  /*1640*/  ISETP.NE.AND P0, PT, R12, 0x2, PT ;  /* 0x000000020c00780c */ /* 0x000fc80003f05270 */
[----:B------:R-:W-:Y:S02]  /*1650*/  SEL R12, R12, RZ, P0 ;  /* 0x000000ff0c0c7207 */ /* 0x000fe40000000000 */
[----:B--2---:R-:W-:-:S04]  /*1660*/  SEL R2, RZ, 0x1, P0 ;  /* 0x00000001ff027807 */ /* 0x004fc80000000000 */
[----:B------:R-:W-:-:S07]  /*1670*/  LOP3.LUT R11, R11, R2, RZ, 0x3c, !PT ;  /* 0x000000020b0b7212 */ /* 0x000fce00078e3cff */
.L_x_18:
[----:B------:R-:W-:Y:S01]  /*1680*/  UMOV UR4, 0x400 ;  /* 0x0000040000047882 */ /* 0x000fe20000000000 */
[----:B------:R-:W-:Y:S01]  /*1690*/  SHF.L.U32 R2, R17, 0x1f, RZ ;  /* 0x0000001f11027819 */ /* 0x000fe200000006ff */
[----:B-1----:R-:W-:Y:S01]  /*16a0*/  ULEA UR4, UR37, UR4, 0x18 ;  /* 0x0000000425047291 */ /* 0x002fe2000f8ec0ff */
[----:B------:R-:W-:Y:S01]  /*16b0*/  R2UR UR35, R15 ;  /* 0x000000000f2372ca */ /* 0x000fe200000e0000 */
[----:B------:R-:W-:Y:S01]  /*16c0*/  UISETP.GE.U32.AND UP0, UPT, UR13, 0x7f, UPT ;  /* 0x0000007f0d00788c */ /* 0x000fe2000bf06070 */
[----:B------:R-:W-:Y:S01]  /*16d0*/  R2UR UR11, R14 ;  /* 0x000000000e0b72ca */ /* 0x000fe200000e0000 */
[----:B------:R-:W-:Y:S01]  /*16e0*/  ULEA UR8, UR6, UR4, 0x3 ;  /* 0x0000000406087291 */ /* 0x000fe2000f8e18ff */
[----:B------:R-:W-:-:S08]  /*16f0*/  UMOV UR24, URZ ;  /* 0x000000ff00187c82 */ /* 0x000fd00008000000 */
[----:B------:R1:W2:Y:S01]  /*1700*/  SYNCS.PHASECHK.TRANS64.TRYWAIT P0, [UR8+0x38], R2 ;  /* 0x00003802ff0075a7 */ /* 0x0002a20008001108 */
[----:B------:R-:W-:Y:S02]  /*1710*/  USHF.L.U32 UR35, UR35, 0x7, URZ ;  /* 0x0000000723237899 */ /* 0x000fe400080006ff */
[----:B------:R-:W-:Y:S01]  /*1720*/  USHF.L.U32 UR11, UR11, 0x6, URZ ;  /* 0x000000060b0b7899 */ /* 0x000fe200080006ff */
[----:B------:R-:W-:Y:S11]  /*1730*/  BRA.U !UP0, `(.L_x_20) ;  /* 0x0000000108a87547 */ /* 0x000ff6000b800000 */
[----:B------:R-:W-:Y:S01]  /*1740*/  UMOV UR16, URZ ;  /* 0x000000ff00107c82 */ /* 0x000fe20008000000 */
[----:B------:R-:W-:-:S05]  /*1750*/  UMOV UR17, UR6 ;  /* 0x0000000600117c82 */ /* 0x000fca0008000000 */
.L_x_25:
[----:B-1----:R-:W-:Y:S01]  /*1760*/  ULEA UR33, UR17, UR4, 0x3 ;  /* 0x0000000411217291 */ /* 0x002fe2000f8e18ff */
[----:B--2---:R-:W-:Y:S01]  /*1770*/  @!P5 MOV R3, 0x6000 ;  /* 0x000060000003d802 */ /* 0x004fe20000000f00 */
[----:B--2---:R-:W-:Y:S10]  /*1780*/  @P0 BRA `(.L_x_21) ;  /* 0x00000000000c0947 */ /* 0x004ff40003800000 */
[----:B------:R-:W-:-:S04]  /*1790*/  SHF.L.U32 R4, R17, 0x1f, RZ ;  /* 0x0000001f11047819 */ /* 0x000fc800000006ff */
[----:B------:R-:W2:Y:S02]  /*17a0*/  SYNCS.PHASECHK.TRANS64.TRYWAIT P0, [UR33+0x38], R4 ;  /* 0x00003804ff0075a7 */ /* 0x000ea40008001121 */
[----:B--2---:R-:W-:Y:S05]  /*17b0*/  @!P0 BRA `(.L_x_22) ;  /* 0x0000005c00c48947 */ /* 0x004fea0003800000 */
.L_x_21:
[----:B------:R2:W-:Y:S01]  /*17c0*/  @!P5 SYNCS.ARRIVE.TRANS64 RZ, [UR33], R3 ;  /* 0x00000003ffffd9a7 */ /* 0x0005e20008000021 */
[----:B------:R-:W-:Y:S04]  /*17d0*/  BSSY.RECONVERGENT B0, `(.L_x_23) ;  /* 0x0000003000007945 */ /* 0x000fe80003800200 */
[----:B------:R-:W-:Y:S05]  /*17e0*/  @P4 BRA `(.L_x_24) ;  /* 0x0000000000044947 */ /* 0x000fea0003800000 */
[----:B------:R-:W-:Y:S05]  /*17f0*/  BPT.TRAP 0x1 ;  /* 0x000000040000795c */ /* 0x000fea0000300000 */
.L_x_24:
[----:B------:R-:W-:Y:S05]  /*1800*/  BSYNC.RECONVERGENT B0 ;  /* 0x0000000000007941 */ /* 0x000fea0003800200 */
.L_x_23:
[----:B------:R-:W-:Y:S02]  /*1810*/  UIADD3 UR6, UPT, UPT, UR17, 0x1, URZ ;  /* 0x0000000111067890 */ /* 0x000fe4000fffe0ff */
[----:B------:R-:W-:Y:S02]  /*1820*/  ULEA UR32, UR17, UR4, 0xe ;  /* 0x0000000411207291 */ /* 0x000fe4000f8e70ff */
[----:B------:R-:W-:Y:S02]  /*1830*/  UISETP.NE.AND UP0, UPT, UR6, 0x7, UPT ;  /* 0x000000070600788c */ /* 0x000fe4000bf05270 */
[----:B------:R-:W-:Y:S02]  /*1840*/  UIADD3 UR26, UP1, UPT, UR22, 0x80, URZ ;  /* 0x00000080161a7890 */ /* 0x000fe4000ff3e0ff */
[----:B------:R-:W-:Y:S02]  /*1850*/  USEL UR9, URZ, 0x1, UP0 ;  /* 0x00000001ff097887 */ /* 0x000fe40008000000 */
[----:B------:R-:W-:-:S02]  /*1860*/  USEL UR6, UR6, URZ, UP0 ;  /* 0x000000ff06067287 */ /* 0x000fc40008000000 */
[----:B------:R-:W-:Y:S02]  /*1870*/  UIADD3 UR20, UP0, UPT, UR22, 0x180, URZ ;  /* 0x0000018016147890 */ /* 0x000fe4000ff1e0ff */
[----:B------:R-:W-:Y:S01]  /*1880*/  ULEA UR8, UR6, UR4, 0x3 ;  /* 0x0000000406087291 */ /* 0x000fe2000f8e18ff */
[----:B------:R-:W-:Y:S01]  /*1890*/  LOP3.LUT R17, R17, UR9, RZ, 0x3c, !PT ;  /* 0x0000000911117c12 */ /* 0x000fe2000f8e3cff */
[----:B------:R-:W-:Y:S02]  /*18a0*/  USHF.L.U32 UR34, UR16, 0x6, URZ ;  /* 0x0000000610227899 */ /* 0x000fe400080006ff */
[----:B------:R-:W-:Y:S01]  /*18b0*/  UIADD3.X UR27, UPT, UPT, URZ, UR23, URZ, UP1, !UPT ;  /* 0x00000017ff1b7290 */ /* 0x000fe20008ffe4ff */
[----:B-1----:R-:W-:Y:S01]  /*18c0*/  SHF.L.U32 R2, R17, 0x1f, RZ ;  /* 0x0000001f11027819 */ /* 0x002fe200000006ff */
[----:B------:R-:W-:Y:S02]  /*18d0*/  UIADD3 UR32, UPT, UPT, UR32, 0x6400, URZ ;  /* 0x0000640020207890 */ /* 0x000fe4000fffe0ff */
[----:B------:R-:W-:Y:S01]  /*18e0*/  UIADD3.X UR21, UPT, UPT, URZ, UR23, URZ, UP0, !UPT ;  /* 0x00000017ff157290 */ /* 0x000fe200087fe4ff */
[----:B------:R1:W1:Y:S01]  /*18f0*/  SYNCS.PHASECHK.TRANS64.TRYWAIT P0, [UR8+0x38], R2 ;  /* 0x00003802ff0075a7 */ /* 0x0002620008001108 */
[----:B------:R-:W-:Y:S01]  /*1900*/  ULEA UR8, UR17, UR4, 0xd ;  /* 0x0000000411087291 */ /* 0x000fe2000f8e68ff */
[----:B------:R-:W-:Y:S01]  /*1910*/  UMOV UR18, 0x0 ;  /* 0x0000000000127882 */ /* 0x000fe20000000000 */
[----:B------:R-:W-:-:S02]  /*1920*/  UMOV UR19, 0x10000000 ;  /* 0x1000000000137882 */ /* 0x000fc40000000000 */
[----:B------:R-:W-:Y:S01]  /*1930*/  UIADD3 UR8, UPT, UPT, UR8, 0x22400, URZ ;  /* 0x0002240008087890 */ /* 0x000fe2000fffe0ff */
[----:B------:R1:W-:Y:S01]  /*1940*/  UTMALDG.3D [UR32], [UR26], desc[UR18] ;  /* 0x000012201a0075b4 */ /* 0x0003e20008011000 */
[----:B------:R-:W-:Y:S01]  /*1950*/  UMOV UR12, UR36 ;  /* 0x00000024000c7c82 */ /* 0x000fe20008000000 */
[----:B------:R-:W-:Y:S01]  /*1960*/  UMOV UR9, UR33 ;  /* 0x0000002100097c82 */ /* 0x000fe20008000000 */
[----:B------:R-:W-:Y:S01]  /*1970*/  UMOV UR10, UR34 ;  /* 0x00000022000a7c82 */ /* 0x000fe20008000000 */
[----:B------:R-:W-:Y:S01]  /*1980*/  UIADD3 UR16, UPT, UPT, UR16, 0x1, URZ ;  /* 0x0000000110107890 */ /* 0x000fe2000fffe0ff */
[----:B------:R-:W-:Y:S01]  /*1990*/  UMOV UR24, UR5 ;  /* 0x0000000500187c82 */ /* 0x000fe20008000000 */
[----:B------:R-:W-:Y:S02]  /*19a0*/  UMOV UR17, UR6 ;  /* 0x0000000600117c82 */ /* 0x000fe40008000000 */
[----:B------:R1:W-:Y:S01]  /*19b0*/  UTMALDG.3D [UR8], [UR20], desc[UR18] ;  /* 0x00001208140075b4 */ /* 0x0003e20008011000 */
[----:B------:R-:W-:-:S09]  /*19c0*/  UISETP.NE.AND UP0, UPT, UR16, UR5, UPT ;  /* 0x000000051000728c */ /* 0x000fd2000bf05270 */
[----:B------:R-:W-:Y:S05]  /*19d0*/  BRA.U UP0, `(.L_x_25) ;  /* 0xfffffffd00607547 */ /* 0x000fea000b83ffff */
.L_x_20:
[----:B-1----:R-:W-:Y:S01]  /*19e0*/  ULEA UR8, UR6, UR4, 0x3 ;  /* 0x0000000406087291 */ /* 0x002fe2000f8e18ff */
[----:B------:R-:W-:Y:S01]  /*19f0*/  SHF.L.U32 R2, R17, 0x1f, RZ ;  /* 0x0000001f11027819 */ /* 0x000fe200000006ff */
[----:B------:R-:W-:Y:S01]  /*1a00*/  @!P1 SYNCS.ARRIVE.TRANS64.A1T0 RZ, [UR4+0xa8], RZ ;  /* 0x0000a8ffffff99a7 */ /* 0x000fe20008100004 */
[----:B------:R-:W-:-:S06]  /*1a10*/  UISETP.GT.AND UP0, UPT, UR15, UR14, UPT ;  /* 0x0000000e0f00728c */ /* 0x000fcc000bf04270 */
[----:B--2---:R1:W2:Y:S03]  /*1a20*/  SYNCS.PHASECHK.TRANS64.TRYWAIT P0, [UR8+0x38], R2 ;  /* 0x00003802ff0075a7 */ /* 0x0042a60008001108 */
[----:B------:R-:W-:Y:S05]  /*1a30*/  BRA.U !UP0, `(.L_x_26) ;  /* 0x0000000108ac7547 */ /* 0x000fea000b800000 */
[----:B------:R-:W-:Y:S01]  /*1a40*/  UIADD3 UR21, UPT, UPT, UR7, UR24, URZ ;  /* 0x0000001807157290 */ /* 0x000fe2000fffe0ff */
[----:B------:R-:W-:-:S11]  /*1a50*/  UMOV UR25, UR6 ;  /* 0x0000000600197c82 */ /* 0x000fd60008000000 */
.L_x_31:
[----:B-1----:R-:W-:Y:S01]  /*1a60*/  ULEA UR17, UR25, UR4, 0x3 ;  /* 0x0000000419117291 */ /* 0x002fe2000f8e18ff */
[----:B--2---:R-:W-:Y:S01]  /*1a70*/  @!P5 MOV R3, 0x6000 ;  /* 0x000060000003d802 */ /* 0x004fe20000000f00 */
[----:B--2---:R-:W-:Y:S10]  /*1a80*/  @P0 BRA `(.L_x_27) ;  /* 0x00000000000c0947 */ /* 0x004ff40003800000 */
[----:B------:R-:W-:-:S04]  /*1a90*/  SHF.L.U32 R4, R17, 0x1f, RZ ;  /* 0x0000001f11047819 */ /* 0x000fc800000006ff */
[----:B------:R-:W2:Y:S02]  /*1aa0*/  SYNCS.PHASECHK.TRANS64.TRYWAIT P0, [UR17+0x38], R4 ;  /* 0x00003804ff0075a7 */ /* 0x000ea40008001111 */
[----:B--2---:R-:W-:Y:S05]  /*1ab0*/  @!P0 BRA `(.L_x_28) ;  /* 0x0000005c001c8947 */ /* 0x004fea0003800000 */
.L_x_27:
[----:B------:R2:W-:Y:S01]  /*1ac0*/  @!P5 SYNCS.ARRIVE.TRANS64 RZ, [UR17], R3 ;  /* 0x00000003ffffd9a7 */ /* 0x0005e20008000011 */
[----:B------:R-:W-:Y:S04]  /*1ad0*/  BSSY.RECONVERGENT B0, `(.L_x_29) ;  /* 0x0000003000007945 */ /* 0x000fe80003800200 */
[----:B------:R-:W-:Y:S05]  /*1ae0*/  @P4 BRA `(.L_x_30) ;  /* 0x0000000000044947 */ /* 0x000fea0003800000 */
[----:B------:R-:W-:Y:S05]  /*1af0*/  BPT.TRAP 0x1 ;  /* 0x000000040000795c */ /* 0x000fea0000300000 */
.L_x_30:
[----:B------:R-:W-:Y:S05]  /*1b00*/  BSYNC.RECONVERGENT B0 ;  /* 0x0000000000007941 */ /* 0x000fea0003800200 */
.L_x_29:
        /* <DEDUP_REMOVED lines=10> */
[----:B------:R-:W-:Y:S01]  /*1bb0*/  UIADD3 UR16, UPT, UPT, UR16, 0x6400, URZ ;  /* 0x0000640010107890 */ /* 0x000fe2000fffe0ff */
[----:B-1----:R-:W-:Y:S01]  /*1bc0*/  SHF.L.U32 R2, R17, 0x1f, RZ ;  /* 0x0000001f11027819 */ /* 0x002fe200000006ff */
[----:B------:R-:W-:Y:S02]  /*1bd0*/  UIADD3.X UR31, UPT, UPT, URZ, UR23, URZ, UP1, !UPT ;  /* 0x00000017ff1f7290 */ /* 0x000fe40008ffe4ff */
[----:B------:R-:W-:Y:S01]  /*1be0*/  UIADD3.X UR29, UPT, UPT, URZ, UR23, URZ, UP0, !UPT ;  /* 0x00000017ff1d7290 */ /* 0x000fe200087fe4ff */
[----:B------:R1:W1:Y:S01]  /*1bf0*/  SYNCS.PHASECHK.TRANS64.TRYWAIT P0, [UR8+0x38], R2 ;  /* 0x00003802ff0075a7 */ /* 0x0002620008001108 */
[----:B------:R-:W-:Y:S01]  /*1c00*/  ULEA UR8, UR25, UR4, 0xd ;  /* 0x0000000419087291 */ /* 0x000fe2000f8e68ff */
[----:B------:R-:W-:Y:S01]  /*1c10*/  UMOV UR26, 0x0 ;  /* 0x00000000001a7882 */ /* 0x000fe20000000000 */
[----:B------:R-:W-:-:S02]  /*1c20*/  UMOV UR27, 0x10000000 ;  /* 0x10000000001b7882 */ /* 0x000fc40000000000 */
[----:B------:R-:W-:Y:S01]  /*1c30*/  UIADD3 UR8, UPT, UPT, UR8, 0x22400, URZ ;  /* 0x0002240008087890 */ /* 0x000fe2000fffe0ff */
[----:B------:R-:W-:Y:S01]  /*1c40*/  UMOV UR19, UR35 ;  /* 0x0000002300137c82 */ /* 0x000fe20008000000 */
[----:B------:R-:W-:Y:S01]  /*1c50*/  UMOV UR20, UR36 ;  /* 0x0000002400147c82 */ /* 0x000fe20008000000 */
[----:B------:R-:W-:Y:S01]  /*1c60*/  UMOV UR12, UR36 ;  /* 0x00000024000c7c82 */ /* 0x000fe20008000000 */
[----:B------:R-:W-:Y:S01]  /*1c70*/  UMOV UR9, UR17 ;  /* 0x0000001100097c82 */ /* 0x000fe20008000000 */
[----:B------:R-:W-:Y:S01]  /*1c80*/  UMOV UR10, UR18 ;  /* 0x00000012000a7c82 */ /* 0x000fe20008000000 */
[----:B------:R1:W-:Y:S01]  /*1c90*/  UTMALDG.3D [UR16], [UR30], desc[UR26] ;  /* 0x00001a101e0075b4 */ /* 0x0003e20008011000 */
[----:B------:R-:W-:Y:S01]  /*1ca0*/  UIADD3 UR24, UPT, UPT, UR24, 0x1, URZ ;  /* 0x0000000118187890 */ /* 0x000fe2000fffe0ff */
[----:B------:R-:W-:-:S03]  /*1cb0*/  UMOV UR25, UR6 ;  /* 0x0000000600197c82 */ /* 0x000fc60008000000 */
[----:B------:R-:W-:Y:S01]  /*1cc0*/  UISETP.NE.AND UP0, UPT, UR24, UR21, UPT ;  /* 0x000000151800728c */ /* 0x000fe2000bf05270 */
[----:B------:R1:W-:Y:S08]  /*1cd0*/  UTMALDG.3D [UR8], [UR28], desc[UR26] ;  /* 0x00001a081c0075b4 */ /* 0x0003f00008011000 */
[----:B------:R-:W-:Y:S05]  /*1ce0*/  BRA.U UP0, `(.L_x_31) ;  /* 0xfffffffd005c7547 */ /* 0x000fea000b83ffff */
.L_x_26:
[C---:B-1----:R-:W-:Y:S01]  /*1cf0*/  LEA R2, R16.reuse, UR4, 0x3 ;  /* 0x0000000410027c11 */ /* 0x042fe2000f8e18ff */
[----:B------:R-:W-:Y:S01]  /*1d00*/  NOP ;  /* 0x0000000000007918 */ /* 0x000fe20000000000 */
[----:B--2---:R-:W-:Y:S02]  /*1d10*/  SHF.L.U32 R3, R13, 0x1f, RZ ;  /* 0x0000001f0d037819 */ /* 0x004fe400000006ff */
[----:B------:R-:W-:Y:S02]  /*1d20*/  LEA R4, R16, UR4, 0x4 ;  /* 0x0000000410047c11 */ /* 0x000fe4000f8e20ff */
[----:B------:R-:W1:Y:S02]  /*1d30*/  SYNCS.PHASECHK.TRANS64.TRYWAIT P0, [R2+URZ+0xb0], R3 ;  /* 0x0000b003020075a7 */ /* 0x000e6400080011ff */
[----:B-1----:R-:W-:Y:S05]  /*1d40*/  @!P0 BRA `(.L_x_32) ;  /* 0x0000005800908947 */ /* 0x002fea0003800000 */
.L_x_121:
[----:B------:R-:W2:Y:S01]  /*1d50*/  LDS.128 R4, [R4+0x140] ;  /* 0x0001400004047984 */ /* 0x000ea20000000c00 */
[----:B---3--:R-:W-:Y:S01]  /*1d60*/  ISETP.GE.AND P0, PT, R40, 0x1, PT ;  /* 0x000000012800780c */ /* 0x008fe20003f06270 */
[----:B-1----:R-:W-:Y:S01]  /*1d70*/  VIADD R2, R2, 0xc0 ;  /* 0x000000c002027836 */ /* 0x002fe20000000000 */
[----:B------:R-:W-:Y:S01]  /*1d80*/  @!PT LDS RZ, [RZ] ;  /* 0x00000000fffff984 */ /* 0x000fe20000000800 */
[----:B------:R-:W-:Y:S01]  /*1d90*/  @!PT LDS RZ, [RZ] ;  /* 0x00000000fffff984 */ /* 0x000fe20000000800 */
[----:B------:R-:W-:Y:S01]  /*1da0*/  @!PT LDS RZ, [RZ] ;  /* 0x00000000fffff984 */ /* 0x000fe20000000800 */
[----:B------:R-:W-:Y:S01]  /*1db0*/  @!PT LDS RZ, [RZ] ;  /* 0x00000000fffff984 */ /* 0x000fe20000000800 */
[----:B------:R1:W-:Y:S06]  /*1dc0*/  MEMBAR.ALL.CTA ;  /* 0x0000000000007992 */ /* 0x0003ec0000008000 */
[----:B-1----:R-:W1:Y:S01]  /*1dd0*/  FENCE.VIEW.ASYNC.S ;  /* 0x00000000000073c6 */ /* 0x002e620000000000 */
[----:B------:R-:W-:-:S04]  /*1de0*/  PRMT R2, RZ, 0x654, R2 ;  /* 0x00000654ff027816 */ /* 0x000fc80000000002 */
[----:B-1----:R1:W-:Y:S01]  /*1df0*/  SYNCS.ARRIVE.TRANS64.RED.A1T0 RZ, [R2+URZ], RZ ;  /* 0x000000ff02ff79a7 */ /* 0x0023e200081004ff */
[----:B--2---:R-:W-:-:S13]  /*1e00*/  LOP3.LUT P2, RZ, R6, 0x1, RZ, 0xc0, !PT ;  /* 0x0000000106ff7812 */ /* 0x004fda000784c0ff */
[----:B------:R-:W-:Y:S01]  /*1e10*/  @P2 SHF.R.U32.HI R3, RZ, 0x10, R5 ;  /* 0x00000010ff032819 */ /* 0x000fe20000011605 */
[----:B------:R-:W-:Y:S01]  /*1e20*/  VOTEU.ANY UP0, P2 ;  /* 0x0000000000ff7886 */ /* 0x000fe20001000100 */
[----:B------:R-:W-:Y:S02]  /*1e30*/  @P2 MOV R10, R4 ;  /* 0x00000004000a2202 */ /* 0x000fe40000000f00 */
[----:B------:R-:W-:Y:S02]  /*1e40*/  @P2 R2UR.BROADCAST UR8, R3 ;  /* 0x00000000030822ca */ /* 0x000fe400008e0000 */
[----:B------:R-:W-:-:S11]  /*1e50*/  @P2 LOP3.LUT R9, R5, 0xffff, RZ, 0xc0, !PT ;  /* 0x0000ffff05092812 */ /* 0x000fd600078ec0ff */
[----:B------:R-:W-:Y:S01]  /*1e60*/  @UP0 UMOV UR36, UR8 ;  /* 0x0000000800240c82 */ /* 0x000fe20008000000 */
[----:B-1----:R-:W-:Y:S05]  /*1e70*/  @!P0 BRA `(.L_x_33) ;  /* 0x0000000000b88947 */ /* 0x002fea0003800000 */
[----:B------:R-:W4:Y:S01]  /*1e80*/  LDC.64 R4, c[0x0][0xb18] ;  /* 0x0002c600ff047b82 */ /* 0x000f220000000a00 */
[----:B------:R-:W-:-:S07]  /*1e90*/  ISETP.NE.AND P3, PT, R40, 0x1, PT ;  /* 0x000000012800780c */ /* 0x000fce0003f65270 */
[----:B------:R-:W1:Y:S08]  /*1ea0*/  LDC.64 R6, c[0x0][0xb10] ;  /* 0x0002c400ff067b82 */ /* 0x000e700000000a00 */
[----:B------:R-:W2:Y:S08]  /*1eb0*/  LDC R14, c[0x0][0xb20] ;  /* 0x0002c800ff0e7b82 */ /* 0x000eb00000000800 */
[----:B------:R-:W3:Y:S01]  /*1ec0*/  LDC R15, c[0x0][0xb0c] ;  /* 0x0002c300ff0f7b82 */ /* 0x000ee20000000800 */
[----:B----4-:R-:W-:Y:S01]  /*1ed0*/  IMAD.HI.U32 R19, R0, R5, RZ ;  /* 0x0000000500137227 */ /* 0x010fe200078e00ff */
[----:B------:R-:W-:-:S03]  /*1ee0*/  ISETP.NE.AND P0, PT, R4, 0x1, PT ;  /* 0x000000010400780c */ /* 0x000fc60003f05270 */
[----:B------:R-:W-:-:S03]  /*1ef0*/  IMAD.HI.U32 R5, R9, R5, RZ ;  /* 0x0000000509057227 */ /* 0x000fc600078e00ff */
[----:B------:R-:W4:Y:S01]  /*1f00*/  LDC.64 R2, c[0x0][0xb28] ;  /* 0x0002ca00ff027b82 */ /* 0x000f220000000a00 */
[----:B-1----:R-:W-:-:S04]  /*1f10*/  IMAD.HI.U32 R20, R8, R6, RZ ;  /* 0x0000000608147227 */ /* 0x002fc800078e00ff */
[----:B------:R-:W-:Y:S01]  /*1f20*/  IMAD.HI.U32 R21, R10, R6, RZ ;  /* 0x000000060a157227 */ /* 0x000fe200078e00ff */
[----:B------:R-:W-:Y:S02]  /*1f30*/  SHF.R.U32.HI R20, RZ, R7, R20 ;  /* 0x00000007ff147219 */ /* 0x000fe40000011614 */
[-C--:B--2---:R-:W-:Y:S02]  /*1f40*/  SHF.R.U32.HI R19, RZ, R14.reuse, R19 ;  /* 0x0000000eff137219 */ /* 0x084fe40000011613 */
[----:B------:R-:W-:Y:S02]  /*1f50*/  SHF.R.U32.HI R5, RZ, R14, R5 ;  /* 0x0000000eff057219 */ /* 0x000fe40000011605 */
[----:B------:R-:W-:Y:S02]  /*1f60*/  SEL R19, R0, R19, !P0 ;  /* 0x0000001300137207 */ /* 0x000fe40004000000 */
[----:B------:R-:W-:Y:S02]  /*1f70*/  SHF.R.U32.HI R21, RZ, R7, R21 ;  /* 0x00000007ff157219 */ /* 0x000fe40000011615 */
[----:B---3--:R-:W-:-:S02]  /*1f80*/  ISETP.NE.AND P1, PT, R15, 0x1, PT ;  /* 0x000000010f00780c */ /* 0x008fc40003f25270 */
[----:B------:R-:W-:Y:S02]  /*1f90*/  SEL R5, R9, R5, !P0 ;  /* 0x0000000509057207 */ /* 0x000fe40004000000 */
[----:B------:R-:W-:Y:S02]  /*1fa0*/  SEL R20, R8, R20, !P1 ;  /* 0x0000001408147207 */ /* 0x000fe40004800000 */
[----:B------:R-:W-:Y:S01]  /*1fb0*/  SEL R21, R10, R21, !P1 ;  /* 0x000000150a157207 */ /* 0x000fe20004800000 */
[----:B----4-:R-:W-:-:S04]  /*1fc0*/  IMAD.HI.U32 R18, R19, R2, RZ ;  /* 0x0000000213127227 */ /* 0x010fc800078e00ff */
        /* <DEDUP_REMOVED lines=10> */
[----:B------:R-:W-:-:S04]  /*2070*/  @!P0 IMAD.HI.U32 R7, R21, R2, RZ ;  /* 0x0000000215078227 */ /* 0x000fc800078e00ff */
[----:B------:R-:W-:Y:S01]  /*2080*/  IMAD.MOV R2, RZ, RZ, -R6 ;  /* 0x000000ffff027224 */ /* 0x000fe200078e0a06 */
[----:B------:R-:W-:Y:S02]  /*2090*/  @!P0 SHF.R.U32.HI R3, RZ, R3, R7 ;  /* 0x00000003ff038219 */ /* 0x000fe40000011607 */
[----:B------:R-:W-:Y:S01]  /*20a0*/  IADD3 R7, PT, PT, -R5, RZ, RZ ;  /* 0x000000ff05077210 */ /* 0x000fe20007ffe1ff */
[----:B------:R-:W-:Y:S01]  /*20b0*/  IMAD R2, R40, R2, R5 ;  /* 0x0000000228027224 */ /* 0x000fe200078e0205 */
        /* <DEDUP_REMOVED lines=10> */
.L_x_33:
[----:B------:R-:W1:Y:S02]  /*2160*/  LDCU UR8, c[0x0][0xb30] ;  /* 0x00016600ff0877ac */ /* 0x000e640008000800 */
[----:B-1----:R-:W-:-:S09]  /*2170*/  UISETP.NE.AND UP0, UPT, UR8, 0x1, UPT ;  /* 0x000000010800788c */ /* 0x002fd2000bf05270 */
[----:B------:R-:W-:Y:S05]  /*2180*/  BRA.U UP0, `(.L_x_34) ;  /* 0x0000000100407547 */ /* 0x000fea000b800000 */
[----:B------:R-:W1:Y:S08]  /*2190*/  LDC.64 R4, c[0x0][0xb10] ;  /* 0x0002c400ff047b82 */ /* 0x000e700000000a00 */
[----:B------:R-:W2:Y:S08]  /*21a0*/  LDC.64 R2, c[0x0][0xb18] ;  /* 0x0002c600ff027b82 */ /* 0x000eb00000000a00 */
[----:B------:R-:W3:Y:S08]  /*21b0*/  LDC R6, c[0x0][0xb20] ;  /* 0x0002c800ff067b82 */ /* 0x000ef00000000800 */
[----:B------:R-:W4:Y:S01]  /*21c0*/  LDC R7, c[0x0][0xb0c] ;  /* 0x0002c300ff077b82 */ /* 0x000f220000000800 */
[----:B-1----:R-:W-:-:S05]  /*21d0*/  IMAD.HI.U32 R4, R10, R4, RZ ;  /* 0x000000040a047227 */ /* 0x002fca00078e00ff */
[----:B------:R-:W-:Y:S01]  /*21e0*/  SHF.R.U32.HI R4, RZ, R5, R4 ;  /* 0x00000005ff047219 */ /* 0x000fe20000011604 */
[----:B--2---:R-:W-:Y:S01]  /*21f0*/  IMAD.HI.U32 R3, R9, R3, RZ ;  /* 0x0000000309037227 */ /* 0x004fe200078e00ff */
[----:B------:R-:W-:-:S04]  /*2200*/  ISETP.NE.AND P0, PT, R2, 0x1, PT ;  /* 0x000000010200780c */ /* 0x000fc80003f05270 */
[----:B---3--:R-:W-:-:S04]  /*2210*/  SHF.R.U32.HI R3, RZ, R6, R3 ;  /* 0x00000006ff037219 */ /* 0x008fc80000011603 */
[----:B------:R-:W-:Y:S02]  /*2220*/  SEL R3, R9, R3, !P0 ;  /* 0x0000000309037207 */ /* 0x000fe40004000000 */
[----:B----4-:R-:W-:-:S04]  /*2230*/  ISETP.NE.AND P1, PT, R7, 0x1, PT ;  /* 0x000000010700780c */ /* 0x010fc80003f25270 */
[----:B------:R-:W-:-:S05]  /*2240*/  SEL R4, R10, R4, !P1 ;  /* 0x000000040a047207 */ /* 0x000fca0004800000 */
[----:B------:R-:W-:Y:S02]  /*2250*/  IMAD.IADD R5, R3, 0x1, -R4 ;  /* 0x0000000103057824 */ /* 0x000fe400078e0a04 */
[----:B------:R-:W-:Y:S02]  /*2260*/  IMAD.IADD R3, R4, 0x1, -R3 ;  /* 0x0000000104037824 */ /* 0x000fe400078e0a03 */
[----:B------:R-:W-:Y:S02]  /*2270*/  IMAD R10, R5, R7, R10 ;  /* 0x00000007050a7224 */ /* 0x000fe400078e020a */
[----:B------:R-:W-:-:S07]  /*2280*/  IMAD R9, R3, R2, R9 ;  /* 0x0000000203097224 */ /* 0x000fce00078e0209 */
.L_x_34:
[----:B------:R-:W-:Y:S01]  /*2290*/  VIADD R16, R16, 0x1 ;  /* 0x0000000110107836 */ /* 0x000fe20000000000 */
[----:B------:R-:W-:Y:S01]  /*22a0*/  PLOP3.LUT P1, PT, PT, PT, PT, 0x80, 0x8 ;  /* 0x000000000008781c */ /* 0x000fe20003f2f070 */
[----:B------:R-:W-:Y:S02]  /*22b0*/  IMAD.IADD R15, R10, 0x1, R87 ;  /* 0x000000010a0f7824 */ /* 0x000fe400078e0257 */
[----:B------:R-:W-:Y:S01]  /*22c0*/  IMAD.IADD R14, R9, 0x1, R86 ;  /* 0x00000001090e7824 */ /* 0x000fe200078e0256 */
[----:B------:R-:W-:-:S04]  /*22d0*/  ISETP.NE.AND P0, PT, R16, 0x2, PT ;  /* 0x000000021000780c */ /* 0x000fc80003f05270 */
[----:B------:R-:W-:Y:S02]  /*22e0*/  SEL R2, RZ, 0x1, P0 ;  /* 0x00000001ff027807 */ /* 0x000fe40000000000 */
[----:B------:R-:W-:Y:S02]  /*22f0*/  SEL R16, R16, RZ, P0 ;  /* 0x000000ff10107207 */ /* 0x000fe40000000000 */
[----:B------:R-:W-:Y:S01]  /*2300*/  LOP3.LUT R13, R13, R2, RZ, 0x3c, !PT ;  /* 0x000000020d0d7212 */ /* 0x000fe200078e3cff */
[----:B------:R-:W-:Y:S06]  /*2310*/  @P2 BRA `(.L_x_35) ;  /* 0xfffffff000982947 */ /* 0x000fec000383ffff */
[----:B------:R-:W-:Y:S01]  /*2320*/  UIADD3 UR4, UPT, UPT, UR4, 0x38, URZ ;  /* 0x0000003804047890 */ /* 0x000fe2000fffe0ff */
[----:B------:R-:W-:-:S03]  /*2330*/  SHF.L.U32 R2, R17, 0x1f, RZ ;  /* 0x0000001f11027819 */ /* 0x000fc600000006ff */
[----:B------:R-:W-:-:S09]  /*2340*/  ULEA UR5, UR6, UR4, 0x3 ;  /* 0x0000000406057291 */ /* 0x000fd2000f8e18ff */
[----:B------:R-:W1:Y:S02]  /*2350*/  SYNCS.PHASECHK.TRANS64.TRYWAIT P0, [UR5], R2 ;  /* 0x00000002ff0075a7 */ /* 0x000e640008001105 */
[----:B-1----:R-:W-:Y:S05]  /*2360*/  @!P0 BRA `(.L_x_36) ;  /* 0x00000054001c8947 */ /* 0x002fea0003800000 */
.L_x_123:
[----:B------:R-:W-:-:S04]  /*2370*/  UIADD3 UR6, UPT, UPT, UR6, 0x1, URZ ;  /* 0x0000000106067890 */ /* 0x000fc8000fffe0ff */
[----:B------:R-:W-:-:S04]  /*2380*/  UISETP.NE.AND UP0, UPT, UR6, 0x7, UPT ;  /* 0x000000070600788c */ /* 0x000fc8000bf05270 */
[----:B------:R-:W-:Y:S02]  /*2390*/  USEL UR7, URZ, 0x1, UP0 ;  /* 0x00000001ff077887 */ /* 0x000fe40008000000 */
[----:B------:R-:W-:-:S04]  /*23a0*/  USEL UR6, UR6, URZ, UP0 ;  /* 0x000000ff06067287 */ /* 0x000fc80008000000 */
[----:B------:R-:W-:Y:S01]  /*23b0*/  ULEA UR5, UR6, UR4, 0x3 ;  /* 0x0000000406057291 */ /* 0x000fe2000f8e18ff */
[----:B-1----:R-:W-:-:S04]  /*23c0*/  LOP3.LUT R2, R17, UR7, RZ, 0x3c, !PT ;  /* 0x0000000711027c12 */ /* 0x002fc8000f8e3cff */
[----:B------:R-:W-:-:S04]  /*23d0*/  SHF.L.U32 R3, R2, 0x1f, RZ ;  /* 0x0000001f02037819 */ /* 0x000fc800000006ff */
[----:B------:R-:W1:Y:S02]  /*23e0*/  SYNCS.PHASECHK.TRANS64.TRYWAIT P0, [UR5], R3 ;  /* 0x00000003ff0075a7 */ /* 0x000e640008001105 */
[----:B-1----:R-:W-:Y:S05]  /*23f0*/  @!P0 BRA `(.L_x_37) ;  /* 0x0000005400108947 */ /* 0x002fea0003800000 */
.L_x_125:
[----:B------:R-:W-:-:S04]  /*2400*/  UIADD3 UR6, UPT, UPT, UR6, 0x1, URZ ;  /* 0x0000000106067890 */ /* 0x000fc8000fffe0ff */
[----:B------:R-:W-:-:S04]  /*2410*/  UISETP.NE.AND UP0, UPT, UR6, 0x7, UPT ;  /* 0x000000070600788c */ /* 0x000fc8000bf05270 */
[----:B------:R-:W-:Y:S02]  /*2420*/  USEL UR7, URZ, 0x1, UP0 ;  /* 0x00000001ff077887 */ /* 0x000fe40008000000 */
[----:B------:R-:W-:-:S04]  /*2430*/  USEL UR6, UR6, URZ, UP0 ;  /* 0x000000ff06067287 */ /* 0x000fc80008000000 */
[----:B------:R-:W-:Y:S01]  /*2440*/  ULEA UR5, UR6, UR4, 0x3 ;  /* 0x0000000406057291 */ /* 0x000fe2000f8e18ff */
[----:B------:R-:W-:-:S04]  /*2450*/  LOP3.LUT R2, R2, UR7, RZ, 0x3c, !PT ;  /* 0x0000000702027c12 */ /* 0x000fc8000f8e3cff */
[----:B-1----:R-:W-:-:S04]  /*2460*/  SHF.L.U32 R3, R2, 0x1f, RZ ;  /* 0x0000001f02037819 */ /* 0x002fc800000006ff */
[----:B------:R-:W1:Y:S02]  /*2470*/  SYNCS.PHASECHK.TRANS64.TRYWAIT P0, [UR5], R3 ;  /* 0x00000003ff0075a7 */ /* 0x000e640008001105 */
[----:B-1----:R-:W-:Y:S05]  /*2480*/  @!P0 BRA `(.L_x_38) ;  /* 0x0000005400048947 */ /* 0x002fea0003800000 */
.L_x_127:
        /* <DEDUP_REMOVED lines=9> */
.L_x_129:
        /* <DEDUP_REMOVED lines=9> */
.L_x_131:
        /* <DEDUP_REMOVED lines=9> */
.L_x_133:
[----:B------:R-:W-:-:S04]  /*2640*/  UIADD3 UR6, UPT, UPT, UR6, 0x1, URZ ;  /* 0x0000000106067890 */ /* 0x000fc8000fffe0ff */
[----:B------:R-:W-:-:S04]  /*2650*/  UISETP.NE.AND UP0, UPT, UR6, 0x7, UPT ;  /* 0x000000070600788c */ /* 0x000fc8000bf05270 */
[----:B------:R-:W-:Y:S02]  /*2660*/  USEL UR5, URZ, 0x1, UP0 ;  /* 0x00000001ff057887 */ /* 0x000fe40008000000 */
[----:B------:R-:W-:-:S04]  /*2670*/  USEL UR6, UR6, URZ, UP0 ;  /* 0x000000ff06067287 */ /* 0x000fc80008000000 */
[----:B------:R-:W-:Y:S01]  /*2680*/  ULEA UR6, UR6, UR4, 0x3 ;  /* 0x0000000406067291 */ /* 0x000fe2000f8e18ff */
[----:B------:R-:W-:-:S04]  /*2690*/  LOP3.LUT R2, R2, UR5, RZ, 0x3c, !PT ;  /* 0x0000000502027c12 */ /* 0x000fc8000f8e3cff */
[----:B------:R-:W-:Y:S01]  /*26a0*/  SHF.L.U32 R2, R2, 0x1f, RZ ;  /* 0x0000001f02027819 */ /* 0x000fe200000006ff */
[----:B-1--4-:R-:W-:-:S07]  /*26b0*/  IMAD.U32 R0, RZ, RZ, UR6 ;  /* 0x00000006ff007e24 */ /* 0x012fce000f8e00ff */
.L_x_42:
[----:B-1----:R1:W2:Y:S02]  /*26c0*/  SYNCS.PHASECHK.TRANS64.TRYWAIT P0, [R0+URZ], R2 ;  /* 0x00000002000075a7 */ /* 0x0022a400080011ff */
[----:B--2---:R-:W-:Y:S05]  /*26d0*/  @!P0 NANOSLEEP.SYNCS 0x989680 ;  /* 0x009896800000895d */ /* 0x004fea0003900000 */
[----:B------:R-:W2:Y:S02]  /*26e0*/  @!P0 SYNCS.PHASECHK.TRANS64 P0, [R0+URZ], R2 ;  /* 0x00000002000085a7 */ /* 0x000ea400080010ff */
[----:B--2---:R-:W-:Y:S05]  /*26f0*/  @P0 EXIT ;  /* 0x000000000000094d */ /* 0x004fea0003800000 */
[----:B------:R-:W-:Y:S05]  /*2700*/  BRA `(.L_x_42) ;  /* 0xfffffffc00ec7947 */ /* 0x000fea000383ffff */
.L_x_17:
[----:B------:R-:W-:-:S04]  /*2710*/  UISETP.NE.AND UP1, UPT, UR37, URZ, UPT ;  /* 0x000000ff2500728c */ /* 0x000fc8000bf25270 */
[----:B------:R-:W-:-:S09]  /*2720*/  UISETP.NE.OR UP1, UPT, UR8, 0x1, UP1 ;  /* 0x000000010800788c */ /* 0x000fd20008f25670 */
[----:B------:R-:W-:Y:S05]  /*2730*/  BRA.U UP1, `(.L_x_43) ;  /* 0x0000000501487547 */ /* 0x000fea000b800000 */
[----:B------:R-:W-:Y:S01]  /*2740*/  ISETP.NE.AND P2, PT, R2, RZ, PT ;  /* 0x000000ff0200720c */ /* 0x000fe20003f45270 */
[----:B------:R-:W-:Y:S01]  /*2750*/  IMAD.MOV.U32 R12, RZ, RZ, 0x1 ;  /* 0x00000001ff0c7424 */ /* 0x000fe200078e00ff */
[----:B------:R-:W-:Y:S02]  /*2760*/  CS2R R10, SRZ ;  /* 0x00000000000a7805 */ /* 0x000fe4000001ff00 */
[----:B------:R-:W-:Y:S01]  /*2770*/  CS2R R8, SRZ ;  /* 0x0000000000087805 */ /* 0x000fe2000001ff00 */
[----:B------:R-:W-:Y:S01]  /*2780*/  UMOV UR4, 0x400 ;  /* 0x0000040000047882 */ /* 0x000fe20000000000 */
[----:B------:R-:W-:Y:S01]  /*2790*/  UMOV UR6, URZ ;  /* 0x000000ff00067c82 */ /* 0x000fe20008000000 */
[----:B------:R-:W-:-:S12]  /*27a0*/  ULEA UR37, UR37, UR4, 0x18 ;  /* 0x0000000425257291 */ /* 0x000fd8000f8ec0ff */
.L_x_47:
[----:B------:R-:W-:Y:S02]  /*27b0*/  LEA R0, R8, UR37, 0x3 ;  /* 0x0000002508007c11 */ /* 0x000fe4000f8e18ff */
[----:B------:R-:W-:-:S03]  /*27c0*/  SHF.L.U32 R4, R9, 0x1f, RZ ;  /* 0x0000001f09047819 */ /* 0x000fc600000006ff */
[----:B------:R-:W-:Y:S01]  /*27d0*/  VIADD R5, R0, 0x120 ;  /* 0x0000012000057836 */ /* 0x000fe20000000000 */
[----:B------:R-:W1:Y:S02]  /*27e0*/  SYNCS.PHASECHK.TRANS64.TRYWAIT P0, [R0+URZ+0x110], R4 ;  /* 0x00011004000075a7 */ /* 0x000e6400080011ff */
[----:B-1----:R-:W-:Y:S05]  /*27f0*/  @!P0 BRA `(.L_x_44) ;  /* 0x0000005000888947 */ /* 0x002fea0003800000 */
.L_x_134:
[----:B------:R-:W-:Y:S01]  /*2800*/  ULEA UR5, UR6, UR37, 0x3 ;  /* 0x0000002506057291 */ /* 0x000fe2000f8e18ff */
[----:B-1----:R-:W-:Y:S01]  /*2810*/  PRMT R0, RZ, 0x654, R5 ;  /* 0x00000654ff007816 */ /* 0x002fe20000000005 */
[----:B------:R-:W-:Y:S01]  /*2820*/  @!P2 IMAD.MOV.U32 R4, RZ, RZ, 0x10 ;  /* 0x00000010ff04a424 */ /* 0x000fe200078e00ff */
[----:B------:R-:W-:Y:S01]  /*2830*/  SHF.L.U32 R5, R12, 0x1f, RZ ;  /* 0x0000001f0c057819 */ /* 0x000fe200000006ff */
[----:B------:R-:W-:Y:S01]  /*2840*/  UIADD3 UR4, UPT, UPT, UR5, 0xb0, URZ ;  /* 0x000000b005047890 */ /* 0x000fe2000fffe0ff */
[----:B------:R1:W-:Y:S05]  /*2850*/  SYNCS.ARRIVE.TRANS64.RED.A1T0 RZ, [R0+URZ], RZ ;  /* 0x000000ff00ff79a7 */ /* 0x0003ea00081004ff */
[----:B------:R-:W-:Y:S01]  /*2860*/  IMAD.U32 R6, RZ, RZ, UR4 ;  /* 0x00000004ff067e24 */ /* 0x000fe2000f8e00ff */
[----:B------:R-:W2:Y:S04]  /*2870*/  SYNCS.PHASECHK.TRANS64.TRYWAIT P0, [UR5+0xc0], R5 ;  /* 0x0000c005ff0075a7 */ /* 0x000ea80008001105 */
[----:B------:R-:W-:Y:S01]  /*2880*/  PRMT R6, R2, 0x654, R6 ;  /* 0x0000065402067816 */ /* 0x000fe20000000006 */
[----:B-12---:R-:W-:Y:S06]  /*2890*/  @!P0 BRA `(.L_x_45) ;  /* 0x0000005000748947 */ /* 0x006fec0003800000 */
.L_x_136:
[----:B------:R-:W-:Y:S01]  /*28a0*/  ULEA UR4, UR6, UR37, 0x4 ;  /* 0x0000002506047291 */ /* 0x000fe2000f8e20ff */
[----:B------:R-:W-:Y:S01]  /*28b0*/  SEL R3, R6, R3, !P2 ;  /* 0x0000000306037207 */ /* 0x000fe20005000000 */
[----:B------:R-:W-:Y:S01]  /*28c0*/  UIADD3 UR5, UPT, UPT, UR5, 0xb0, URZ ;  /* 0x000000b005057890 */ /* 0x000fe2000fffe0ff */
[----:B-1----:R-:W-:Y:S01]  /*28d0*/  LEA R0, R11, UR37, 0x3 ;  /* 0x000000250b007c11 */ /* 0x002fe2000f8e18ff */
[----:B------:R-:W-:Y:S01]  /*28e0*/  UIADD3 UR4, UPT, UPT, UR4, 0x140, URZ ;  /* 0x0000014004047890 */ /* 0x000fe2000fffe0ff */
[----:B------:R1:W-:Y:S01]  /*28f0*/  @!P2 SYNCS.ARRIVE.TRANS64.RED RZ, [R3+URZ], R4 ;  /* 0x0000000403ffa9a7 */ /* 0x0003e200080004ff */
[----:B------:R-:W-:Y:S01]  /*2900*/  UIADD3 UR6, UPT, UPT, UR6, 0x1, URZ ;  /* 0x0000000106067890 */ /* 0x000fe2000fffe0ff */
[----:B------:R-:W-:-:S03]  /*2910*/  VIADD R8, R8, 0x1 ;  /* 0x0000000108087836 */ /* 0x000fc60000000000 */
[----:B------:R-:W-:Y:S02]  /*2920*/  UISETP.NE.AND UP0, UPT, UR6, 0x2, UPT ;  /* 0x000000020600788c */ /* 0x000fe4000bf05270 */
[----:B------:R-:W-:Y:S01]  /*2930*/  ISETP.NE.AND P0, PT, R8, 0x2, PT ;  /* 0x000000020800780c */ /* 0x000fe20003f05270 */
[----:B------:R-:W-:Y:S06]  /*2940*/  UGETNEXTWORKID.BROADCAST [UR4], [UR5] ;  /* 0x00000000040073ca */ /* 0x000fec0008000100 */
[----:B------:R-:W-:Y:S02]  /*2950*/  USEL UR4, URZ, 0x1, UP0 ;  /* 0x00000001ff047887 */ /* 0x000fe40008000000 */
[----:B------:R-:W-:-:S04]  /*2960*/  USEL UR6, UR6, URZ, UP0 ;  /* 0x000000ff06067287 */ /* 0x000fc80008000000 */
[----:B------:R-:W-:Y:S02]  /*2970*/  LOP3.LUT R12, R12, UR4, RZ, 0x3c, !PT ;  /* 0x000000040c0c7c12 */ /* 0x000fe4000f8e3cff */
[----:B-1----:R-:W-:-:S04]  /*2980*/  SHF.L.U32 R4, R10, 0x1f, RZ ;  /* 0x0000001f0a047819 */ /* 0x002fc800000006ff */
[----:B------:R-:W1:Y:S02]  /*2990*/  SYNCS.PHASECHK.TRANS64.TRYWAIT P1, [R0+URZ+0xb0], R4 ;  /* 0x0000b004000075a7 */ /* 0x000e6400080211ff */
[----:B-1----:R-:W-:Y:S05]  /*29a0*/  @!P1 BRA `(.L_x_46) ;  /* 0x0000005000489947 */ /* 0x002fea0003800000 */
.L_x_137:
[C---:B-1----:R-:W-:Y:S01]  /*29b0*/  LEA R4, R11.reuse, UR37, 0x4 ;  /* 0x000000250b047c11 */ /* 0x042fe2000f8e20ff */
[----:B------:R-:W-:Y:S01]  /*29c0*/  VIADD R0, R0, 0xc0 ;  /* 0x000000c000007836 */ /* 0x000fe20000000000 */
[----:B------:R-:W-:Y:S01]  /*29d0*/  SEL R8, R8, RZ, P0 ;  /* 0x000000ff08087207 */ /* 0x000fe20000000000 */
[----:B------:R-:W-:-:S03]  /*29e0*/  VIADD R11, R11, 0x1 ;  /* 0x000000010b0b7836 */ /* 0x000fc60000000000 */
[----:B------:R-:W1:Y:S01]  /*29f0*/  LDS.128 R4, [R4+0x140] ;  /* 0x0001400004047984 */ /* 0x000e620000000c00 */
[----:B------:R-:W-:Y:S02]  /*2a00*/  PRMT R0, RZ, 0x654, R0 ;  /* 0x00000654ff007816 */ /* 0x000fe40000000000 */
[C---:B------:R-:W-:Y:S01]  /*2a10*/  ISETP.NE.AND P1, PT, R11.reuse, 0x2, PT ;  /* 0x000000020b00780c */ /* 0x040fe20003f25270 */
[----:B------:R-:W-:Y:S01]  /*2a20*/  @!PT LDS RZ, [RZ] ;  /* 0x00000000fffff984 */ /* 0x000fe20000000800 */
[----:B------:R-:W-:Y:S01]  /*2a30*/  @!PT LDS RZ, [RZ] ;  /* 0x00000000fffff984 */ /* 0x000fe20000000800 */
[----:B------:R-:W-:Y:S01]  /*2a40*/  @!PT LDS RZ, [RZ] ;  /* 0x00000000fffff984 */ /* 0x000fe20000000800 */
[----:B------:R-:W-:Y:S01]  /*2a50*/  @!PT LDS RZ, [RZ] ;  /* 0x00000000fffff984 */ /* 0x000fe20000000800 */
[----:B------:R2:W-:Y:S06]  /*2a60*/  MEMBAR.ALL.CTA ;  /* 0x0000000000007992 */ /* 0x0005ec0000008000 */
[----:B--2---:R-:W2:Y:S01]  /*2a70*/  FENCE.VIEW.ASYNC.S ;  /* 0x00000000000073c6 */ /* 0x004ea20000000000 */
[----:B------:R-:W-:Y:S01]  /*2a80*/  SEL R11, R11, RZ, P1 ;  /* 0x000000ff0b0b7207 */ /* 0x000fe20000800000 */
[----:B--2---:R2:W-:Y:S01]  /*2a90*/  SYNCS.ARRIVE.TRANS64.RED.A1T0 RZ, [R0+URZ], RZ ;  /* 0x000000ff00ff79a7 */ /* 0x0045e200081004ff */
[----:B-1----:R-:W-:-:S02]  /*2aa0*/  LOP3.LUT P3, RZ, R6, 0x1, RZ, 0xc0, !PT ;  /* 0x0000000106ff7812 */ /* 0x002fc4000786c0ff */
[----:B------:R-:W-:-:S04]  /*2ab0*/  SEL R4, RZ, 0x1, P1 ;  /* 0x00000001ff047807 */ /* 0x000fc80000800000 */
[----:B------:R-:W-:Y:S02]  /*2ac0*/  LOP3.LUT R10, R10, R4, RZ, 0x3c, !PT ;  /* 0x000000040a0a7212 */ /* 0x000fe400078e3cff */
[----:B--2---:R-:W-:-:S04]  /*2ad0*/  SEL R0, RZ, 0x1, P0 ;  /* 0x00000001ff007807 */ /* 0x004fc80000000000 */
[----:B------:R-:W-:Y:S01]  /*2ae0*/  LOP3.LUT R9, R9, R0, RZ, 0x3c, !PT ;  /* 0x0000000009097212 */ /* 0x000fe200078e3cff */
[----:B------:R-:W-:Y:S06]  /*2af0*/  @P3 BRA `(.L_x_47) ;  /* 0xfffffffc002c3947 */ /* 0x000fec000383ffff */
[----:B------:R-:W-:Y:S01]  /*2b00*/  ULEA UR5, UR6, UR37, 0x3 ;  /* 0x0000002506057291 */ /* 0x000fe2000f8e18ff */
[----:B------:R-:W-:-:S08]  /*2b10*/  SHF.L.U32 R2, R12, 0x1f, RZ ;  /* 0x0000001f0c027819 */ /* 0x000fd000000006ff */
[----:B------:R-:W1:Y:S02]  /*2b20*/  SYNCS.PHASECHK.TRANS64 P0, [UR5+0xc0], R2 ;  /* 0x0000c002ff0075a7 */ /* 0x000e640008001005 */
[----:B-1----:R-:W-:Y:S05]  /*2b30*/  @P0 BRA `(.L_x_48) ;  /* 0x0000000000080947 */ /* 0x002fea0003800000 */
[----:B------:R-:W1:Y:S02]  /*2b40*/  SYNCS.PHASECHK.TRANS64.TRYWAIT P0, [UR5+0xc0], R2 ;  /* 0x0000c002ff0075a7 */ /* 0x000e640008001105 */
[----:B-1----:R-:W-:Y:S05]  /*2b50*/  @!P0 BRA `(.L_x_49) ;  /* 0x0000004c00f08947 */ /* 0x002fea0003800000 */
.L_x_48:
[----:B------:R-:W-:-:S04]  /*2b60*/  UIADD3 UR4, UPT, UPT, UR6, 0x1, URZ ;  /* 0x0000000106047890 */ /* 0x000fc8000fffe0ff */
[----:B------:R-:W-:-:S04]  /*2b70*/  UISETP.NE.AND UP0, UPT, UR4, 0x2, UPT ;  /* 0x000000020400788c */ /* 0x000fc8000bf05270 */
[----:B------:R-:W-:Y:S02]  /*2b80*/  USEL UR7, URZ, 0x1, UP0 ;  /* 0x00000001ff077887 */ /* 0x000fe40008000000 */
[----:B------:R-:W-:-:S04]  /*2b90*/  USEL UR4, UR4, URZ, UP0 ;  /* 0x000000ff04047287 */ /* 0x000fc80008000000 */
[----:B------:R-:W-:Y:S01]  /*2ba0*/  ULEA UR4, UR4, UR37, 0x3 ;  /* 0x0000002504047291 */ /* 0x000fe2000f8e18ff */
[----:B-1----:R-:W-:-:S04]  /*2bb0*/  LOP3.LUT R2, R12, UR7, RZ, 0x3c, !PT ;  /* 0x000000070c027c12 */ /* 0x002fc8000f8e3cff */
[----:B------:R-:W-:-:S04]  /*2bc0*/  SHF.L.U32 R0, R2, 0x1f, RZ ;  /* 0x0000001f02007819 */ /* 0x000fc800000006ff */
[----:B------:R-:W1:Y:S02]  /*2bd0*/  SYNCS.PHASECHK.TRANS64 P0, [UR4+0xc0], R0 ;  /* 0x0000c000ff0075a7 */ /* 0x000e640008001004 */
[----:B-1----:R-:W-:Y:S05]  /*2be0*/  @P0 EXIT ;  /* 0x000000000000094d */ /* 0x002fea0003800000 */
[----:B------:R-:W-:Y:S02]  /*2bf0*/  SHF.L.U32 R2, R2, 0x1f, RZ ;  /* 0x0000001f02027819 */ /* 0x000fe400000006ff */
[----:B------:R-:W-:-:S07]  /*2c00*/  MOV R0, UR4 ;  /* 0x0000000400007c02 */ /* 0x000fce0008000f00 */
.L_x_50:
[----:B-1----:R1:W2:Y:S02]  /*2c10*/  SYNCS.PHASECHK.TRANS64.TRYWAIT P0, [R0+URZ+0xc0], R2 ;  /* 0x0000c002000075a7 */ /* 0x0022a400080011ff */
[----:B--2---:R-:W-:Y:S05]  /*2c20*/  @!P0 NANOSLEEP.SYNCS 0x989680 ;  /* 0x009896800000895d */ /* 0x004fea0003900000 */
[----:B------:R-:W2:Y:S02]  /*2c30*/  @!P0 SYNCS.PHASECHK.TRANS64 P0, [R0+URZ+0xc0], R2 ;  /* 0x0000c002000085a7 */ /* 0x000ea400080010ff */
[----:B--2---:R-:W-:Y:S05]  /*2c40*/  @P0 EXIT ;  /* 0x000000000000094d */ /* 0x004fea0003800000 */
[----:B------:R-:W-:Y:S05]  /*2c50*/  BRA `(.L_x_50) ;  /* 0xfffffffc00ec7947 */ /* 0x000fea000383ffff */
.L_x_43:
[----:B------:R-:W-:-:S09]  /*2c60*/  UISETP.NE.AND UP1, UPT, UR8, URZ, UPT ;  /* 0x000000ff0800728c */ /* 0x000fd2000bf25270 */
[----:B------:R-:W-:Y:S05]  /*2c70*/  BRA.U UP1, `(.L_x_51) ;  /* 0x0000000d01b47547 */ /* 0x000fea000b800000 */
[----:B------:R-:W-:Y:S01]  /*2c80*/  UMOV UR4, 0x40 ;  /* 0x0000004000047882 */ /* 0x000fe20000000000 */
[----:B------:R-:W-:Y:S01]  /*2c90*/  NOP ;  /* 0x0000000000007918 */ /* 0x000fe20000000000 */
[----:B------:R-:W-:Y:S01]  /*2ca0*/  ULEA UR4, UR37, UR4, 0x18 ;  /* 0x0000000425047291 */ /* 0x000fe2000f8ec0ff */
[----:B------:R-:W-:Y:S02]  /*2cb0*/  UMOV UR5, 0x400 ;  /* 0x0000040000057882 */ /* 0x000fe40000000000 */
[----:B------:R-:W-:-:S06]  /*2cc0*/  ULEA UR37, UR37, UR5, 0x18 ;  /* 0x0000000525257291 */ /* 0x000fcc000f8ec0ff */
[----:B------:R-:W1:Y:S02]  /*2cd0*/  LDS.U8 R0, [UR4+0x1c] ;  /* 0x00001c04ff007984 */ /* 0x000e640008000000 */
[----:B-1----:R-:W-:-:S13]  /*2ce0*/  ISETP.NE.AND P0, PT, R0, RZ, PT ;  /* 0x000000ff0000720c */ /* 0x002fda0003f05270 */
[----:B------:R-:W-:Y:S05]  /*2cf0*/  @P0 BRA `(.L_x_52) ;  /* 0x0000000000580947 */ /* 0x000fea0003800000 */
[----:B------:R-:W-:-:S13]  /*2d00*/  ELECT P0, URZ, PT ;  /* 0x0000000000ff782f */ /* 0x000fda0003800000 */
[----:B------:R-:W-:Y:S05]  /*2d10*/  @!P0 BRA `(.L_x_53) ;  /* 0x0000000000608947 */ /* 0x000fea0003800000 */
[----:B------:R-:W-:Y:S01]  /*2d20*/  UMOV UR5, 0x10 ;  /* 0x0000001000057882 */ /* 0x000fe20000000000 */
[----:B------:R-:W-:Y:S01]  /*2d30*/  HFMA2 R0, -RZ, RZ, 0, 5.9604644775390625e-08 ;  /* 0x00000001ff007431 */ /* 0x000fe200000001ff */
[----:B------:R-:W-:-:S03]  /*2d40*/  MOV R2, 0xffff ;  /* 0x0000ffff00027802 */ /* 0x000fc60000000f00 */
[----:B------:R-:W-:Y:S04]  /*2d50*/  DEPBAR.LE SB1, 0x36 ;  /* 0x00009d800000791a */ /* 0x000fe80000000000 */
[----:B------:R-:W1:Y:S02]  /*2d60*/  UTCATOMSWS.FIND_AND_SET.ALIGN UP0, UR5, UR5 ;  /* 0x00000005000575e3 */ /* 0x000e640008000800 */
[----:B-1----:R-:W-:Y:S01]  /*2d70*/  MOV R3, UR5 ;  /* 0x0000000500037c02 */ /* 0x002fe20008000f00 */
[----:B------:R-:W-:Y:S06]  /*2d80*/  BRA.U UP0, `(.L_x_54) ;  /* 0x0000000100187547 */ /* 0x000fec000b800000 */
.L_x_55:
[----:B------:R-:W-:Y:S05]  /*2d90*/  NANOSLEEP 0x64 ;  /* 0x000000640000795d */ /* 0x000fea0003800000 */
[----:B------:R-:W-:-:S05]  /*2da0*/  UMOV UR5, 0x10 ;  /* 0x0000001000057882 */ /* 0x000fca0000000000 */
[----:B------:R-:W-:Y:S04]  /*2db0*/  DEPBAR.LE SB1, 0x36 ;  /* 0x00009d800000791a */ /* 0x000fe80000000000 */
[----:B------:R-:W1:Y:S02]  /*2dc0*/  UTCATOMSWS.FIND_AND_SET.ALIGN UP0, UR5, UR5 ;  /* 0x00000005000575e3 */ /* 0x000e640008000800 */
[----:B-1----:R-:W-:Y:S01]  /*2dd0*/  MOV R3, UR5 ;  /* 0x0000000500037c02 */ /* 0x002fe20008000f00 */
[----:B------:R-:W-:Y:S05]  /*2de0*/  BRA.U !UP0, `(.L_x_55) ;  /* 0xfffffffd08e87547 */ /* 0x000fea000b83ffff */
.L_x_54:
[-C--:B------:R-:W-:Y:S02]  /*2df0*/  SHF.L.U32 R2, R2, R3.reuse, RZ ;  /* 0x0000000302027219 */ /* 0x080fe400000006ff */
[----:B------:R-:W-:Y:S01]  /*2e00*/  SHF.L.U32 R0, R0, R3, RZ ;  /* 0x0000000300007219 */ /* 0x000fe200000006ff */
[----:B------:R-:W-:Y:S02]  /*2e10*/  IMAD.SHL.U32 R3, R3, 0x20, RZ ;  /* 0x0000002003037824 */ /* 0x000fe400078e00ff */
[----:B------:R1:W-:Y:S04]  /*2e20*/  ATOMS.OR RZ, [UR4+0x14], R2 ;  /* 0x00001402ffff798c */ /* 0x0003e8000b000004 */
[----:B------:R1:W-:Y:S04]  /*2e30*/  ATOMS.OR RZ, [UR4+0x18], R0 ;  /* 0x00001800ffff798c */ /* 0x0003e8000b000004 */
[----:B------:R1:W-:Y:S01]  /*2e40*/  STS [UR37+0x160], R3 ;  /* 0x00016003ff007988 */ /* 0x0003e20008000825 */
[----:B------:R-:W-:Y:S05]  /*2e50*/  BRA `(.L_x_53) ;  /* 0x0000000000107947 */ /* 0x000fea0003800000 */
.L_x_52:
[----:B------:R-:W-:Y:S02]  /*2e60*/  MOV R0, 0xffffffff ;  /* 0xffffffff00007802 */ /* 0x000fe40000000f00 */
[----:B------:R-:W-:-:S03]  /*2e70*/  MOV R2, 0x2ea0 ;  /* 0x00002ea000027802 */ /* 0x000fc60000000f00 */
[----:B------:R1:W-:Y:S04]  /*2e80*/  STS [UR37+0x160], R0 ;  /* 0x00016000ff007988 */ /* 0x0003e80008000825 */
[----:B-1-3-5:R-:W-:Y:S05]  /*2e90*/  CALL.REL.NOINC `($__internal_1_$__cuda_sm10x_tcgen05_guardrail_trap_phase_invalid_during_alloc) ;  /* 0x0000005000c47944 */ /* 0x02afea0003c00000 */
.L_x_53:
[----:B------:R-:W-:Y:S05]  /*2ea0*/  WARPSYNC.ALL ;  /* 0x0000000000007948 */ /* 0x000fea0003800000 */
[----:B------:R-:W2:Y:S01]  /*2eb0*/  S2UR UR5, SR_CgaCtaId ;  /* 0x00000000000579c3 */ /* 0x000ea20000008800 */
[----:B------:R-:W-:Y:S01]  /*2ec0*/  UMOV UR4, 0x400 ;  /* 0x0000040000047882 */ /* 0x000fe20000000000 */
[----:B------:R-:W-:-:S06]  /*2ed0*/  NOP ;  /* 0x0000000000007918 */ /* 0x000fcc0000000000 */
[----:B------:R-:W-:Y:S06]  /*2ee0*/  BAR.ARV 0x6, 0xa0 ;  /* 0x0182800000007b1d */ /* 0x000fec0000002000 */
[----:B------:R-:W4:Y:S01]  /*2ef0*/  LDCU UR7, c[0x0][0x38c] ;  /* 0x00007180ff0777ac */ /* 0x000f220008000800 */
[----:B------:R-:W-:Y:S01]  /*2f00*/  IMAD.MOV.U32 R11, RZ, RZ, 0x1 ;  /* 0x00000001ff0b7424 */ /* 0x000fe200078e00ff */
[----:B------:R-:W-:Y:S01]  /*2f10*/  CS2R R8, SRZ ;  /* 0x0000000000087805 */ /* 0x000fe2000001ff00 */
[----:B------:R-:W-:Y:S01]  /*2f20*/  IMAD.MOV.U32 R10, RZ, RZ, RZ ;  /* 0x000000ffff0a7224 */ /* 0x000fe200078e00ff */
[----:B------:R-:W3:Y:S01]  /*2f30*/  LDCU UR6, c[0x0][0x38c] ;  /* 0x00007180ff0677ac */ /* 0x000ee20008000800 */
[----:B------:R-:W-:Y:S01]  /*2f40*/  UMOV UR15, URZ ;  /* 0x000000ff000f7c82 */ /* 0x000fe20008000000 */
[----:B------:R-:W-:Y:S01]  /*2f50*/  UMOV UR14, URZ ;  /* 0x000000ff000e7c82 */ /* 0x000fe20008000000 */
[----:B--2---:R-:W-:Y:S01]  /*2f60*/  ULEA UR5, UR5, UR4, 0x18 ;  /* 0x0000000405057291 */ /* 0x004fe2000f8ec0ff */
[----:B------:R-:W-:Y:S01]  /*2f70*/  UMOV UR24, 0x0 ;  /* 0x0000000000187882 */ /* 0x000fe20000000000 */
[----:B------:R-:W-:-:S02]  /*2f80*/  UMOV UR25, 0x8100010 ;  /* 0x0810001000197882 */ /* 0x000fc40000000000 */
[----:B------:R-:W-:Y:S02]  /*2f90*/  UIADD3 UR10, UPT, UPT, UR5, 0x6400, URZ ;  /* 0x00006400050a7890 */ /* 0x000fe4000fffe0ff */
[----:B------:R-:W-:Y:S02]  /*2fa0*/  UIADD3 UR11, UPT, UPT, UR5, 0x22400, URZ ;  /* 0x00022400050b7890 */ /* 0x000fe4000fffe0ff */
[----:B----4-:R-:W-:Y:S01]  /*2fb0*/  UIADD3 UR7, UPT, UPT, UR7, 0x3f, URZ ;  /* 0x0000003f07077890 */ /* 0x010fe2000fffe0ff */
[----:B-1----:R-:W1:Y:S01]  /*2fc0*/  LDS R0, [UR5+0x160] ;  /* 0x00016005ff007984 */ /* 0x002e620008000800 */
[----:B------:R-:W-:Y:S02]  /*2fd0*/  USHF.R.U32.HI UR10, URZ, 0x4, UR10 ;  /* 0x00000004ff0a7899 */ /* 0x000fe4000801160a */
[----:B------:R-:W-:Y:S02]  /*2fe0*/  USHF.R.S32.HI UR4, URZ, 0x1f, UR7 ;  /* 0x0000001fff047899 */ /* 0x000fe40008011407 */
[----:B------:R-:W-:-:S02]  /*2ff0*/  USHF.R.U32.HI UR11, URZ, 0x4, UR11 ;  /* 0x00000004ff0b7899 */ /* 0x000fc4000801160b */
[----:B------:R-:W-:Y:S02]  /*3000*/  ULEA.HI UR4, UR4, UR7, URZ, 0x6 ;  /* 0x0000000704047291 */ /* 0x000fe4000f8f30ff */
[----:B------:R-:W-:Y:S02]  /*3010*/  ULOP3.LUT UR10, UR10, 0x3fff, URZ, 0xc0, !UPT ;  /* 0x00003fff0a0a7892 */ /* 0x000fe4000f8ec0ff */
[----:B------:R-:W-:Y:S02]  /*3020*/  USHF.R.S32.HI UR4, URZ, 0x6, UR4 ;  /* 0x00000006ff047899 */ /* 0x000fe40008011404 */
[----:B------:R-:W-:Y:S02]  /*3030*/  ULOP3.LUT UR11, UR11, 0x3fff, URZ, 0xc0, !UPT ;  /* 0x00003fff0b0b7892 */ /* 0x000fe4000f8ec0ff */
[----:B------:R-:W-:Y:S01]  /*3040*/  UISETP.LT.AND UP0, UPT, UR4, 0x1, UPT ;  /* 0x000000010400788c */ /* 0x000fe2000bf01270 */
[----:B------:R-:W-:Y:S01]  /*3050*/  UMOV UR22, 0x0 ;  /* 0x0000000000167882 */ /* 0x000fe20000000000 */
[----:B------:R-:W-:-:S02]  /*3060*/  UMOV UR23, 0x8100010 ;  /* 0x0810001000177882 */ /* 0x000fc40000000000 */
[----:B------:R-:W-:Y:S02]  /*3070*/  USEL UR9, UR4, 0x1, !UP0 ;  /* 0x0000000104097887 */ /* 0x000fe4000c000000 */
[----:B------:R-:W-:Y:S02]  /*3080*/  ULOP3.LUT UR10, UR10, 0x10000, URZ, 0xfc, !UPT ;  /* 0x000100000a0a7892 */ /* 0x000fe4000f8efcff */
[----:B------:R-:W-:Y:S02]  /*3090*/  ULOP3.LUT UR11, UR11, 0x10000, URZ, 0xfc, !UPT ;  /* 0x000100000b0b7892 */ /* 0x000fe4000f8efcff */
[----:B------:R-:W-:Y:S02]  /*30a0*/  UIADD3 UR9, UPT, UPT, -UR9, URZ, URZ ;  /* 0x000000ff09097290 */ /* 0x000fe4000fffe1ff */
[----:B---3--:R-:W-:Y:S01]  /*30b0*/  UISETP.GE.AND UP3, UPT, UR6, 0x1, UPT ;  /* 0x000000010600788c */ /* 0x008fe2000bf66270 */
[----:B------:R-:W-:Y:S01]  /*30c0*/  UMOV UR20, 0x0 ;  /* 0x0000000000147882 */ /* 0x000fe20000000000 */
[----:B------:R-:W-:Y:S01]  /*30d0*/  UMOV UR21, 0x8100010 ;  /* 0x0810001000157882 */ /* 0x000fe20000000000 */
[----:B------:R-:W-:Y:S01]  /*30e0*/  UMOV UR18, 0x0 ;  /* 0x0000000000127882 */ /* 0x000fe20000000000 */
[----:B------:R-:W-:Y:S01]  /*30f0*/  UMOV UR19, 0x8100010 ;  /* 0x0810001000137882 */ /* 0x000fe20000000000 */
[----:B-1----:R-:W-:-:S15]  /*3100*/  R2UR UR16, R0 ;  /* 0x00000000001072ca */ /* 0x002fde00000e0000 */
.L_x_62:
[----:B------:R-:W-:Y:S02]  /*3110*/  LEA R0, R10, UR5, 0x3 ;  /* 0x000000050a007c11 */ /* 0x000fe4000f8e18ff */
[----:B------:R-:W-:Y:S02]  /*3120*/  SHF.L.U32 R2, R9, 0x1f, RZ ;  /* 0x0000001f09027819 */ /* 0x000fe400000006ff */
[----:B------:R-:W-:Y:S01]  /*3130*/  PLOP3.LUT P0, PT, PT, PT, UP3, 0x80, 0x8 ;  /* 0x000000000008781c */ /* 0x000fe20003f0f038 */
[----:B------:R-:W-:Y:S01]  /*3140*/  VIADD R3, R0, 0xc0 ;  /* 0x000000c000037836 */ /* 0x000fe20000000000 */
[----:B-1----:R-:W1:Y:S02]  /*3150*/  SYNCS.PHASECHK.TRANS64.TRYWAIT P1, [R0+URZ+0xb0], R2 ;  /* 0x0000b002000075a7 */ /* 0x002e6400080211ff */
[----:B-1-3--:R-:W-:Y:S09]  /*3160*/  @!P1 BRA `(.L_x_56) ;  /* 0x0000004800849947 */ /* 0x00aff20003800000 */
.L_x_139:
[----:B------:R-:W-:Y:S01]  /*3170*/  LEA R4, R10, UR5, 0x4 ;  /* 0x000000050a047c11 */ /* 0x000fe2000f8e20ff */
[----:B------:R-:W-:Y:S01]  /*3180*/  @UP3 ULEA UR6, UR14, UR5, 0x3 ;  /* 0x000000050e063291 */ /* 0x000fe2000f8e18ff */
[----:B------:R-:W-:Y:S01]  /*3190*/  PLOP3.LUT P2, PT, PT, PT, PT, 0x80, 0x8 ;  /* 0x000000000008781c */ /* 0x000fe20003f4f070 */
[----:B------:R-:W-:Y:S01]  /*31a0*/  ULEA UR7, UR15, UR5, 0x3 ;  /* 0x000000050f077291 */ /* 0x000fe2000f8e18ff */
[----:B------:R-:W-:Y:S01]  /*31b0*/  PRMT R3, RZ, 0x654, R3 ;  /* 0x00000654ff037816 */ /* 0x000fe20000000003 */
[----:B------:R-:W-:Y:S01]  /*31c0*/  ULEA UR8, UR15, UR16, 0x6 ;  /* 0x000000100f087291 */ /* 0x000fe2000f8e30ff */
[----:B------:R-:W2:Y:S01]  /*31d0*/  LDS.128 R4, [R4+0x140] ;  /* 0x0001400004047984 */ /* 0x000ea20000000c00 */
[----:B-1----:R-:W-:Y:S02]  /*31e0*/  @P0 SHF.L.U32 R2, R8, 0x1f, RZ ;  /* 0x0000001f08020819 */ /* 0x002fe400000006ff */
[----:B------:R-:W-:Y:S01]  /*31f0*/  SHF.L.U32 R0, R11, 0x1f, RZ ;  /* 0x0000001f0b007819 */ /* 0x000fe200000006ff */
[----:B------:R-:W-:Y:S01]  /*3200*/  @!PT LDS RZ, [RZ] ;  /* 0x00000000fffff984 */ /* 0x000fe20000000800 */
[----:B------:R-:W-:Y:S01]  /*3210*/  @!PT LDS RZ, [RZ] ;  /* 0x00000000fffff984 */ /* 0x000fe20000000800 */
[----:B------:R-:W-:Y:S01]  /*3220*/  @!PT LDS RZ, [RZ] ;  /* 0x00000000fffff984 */ /* 0x000fe20000000800 */
[----:B------:R-:W-:Y:S01]  /*3230*/  @!PT LDS RZ, [RZ] ;  /* 0x00000000fffff984 */ /* 0x000fe20000000800 */
[----:B------:R1:W-:Y:S06]  /*3240*/  MEMBAR.ALL.CTA ;  /* 0x0000000000007992 */ /* 0x0003ec0000008000 */
[----:B-1----:R-:W1:Y:S02]  /*3250*/  FENCE.VIEW.ASYNC.S ;  /* 0x00000000000073c6 */ /* 0x002e640000000000 */
[----:B-1----:R1:W-:Y:S01]  /*3260*/  SYNCS.ARRIVE.TRANS64.RED.A1T0 RZ, [R3+URZ], RZ ;  /* 0x000000ff03ff79a7 */ /* 0x0023e200081004ff */
[----:B------:R1:W3:Y:S01]  /*3270*/  @P0 SYNCS.PHASECHK.TRANS64.TRYWAIT P2, [UR6], R2 ;  /* 0x00000002ff0005a7 */ /* 0x0002e20008041106 */
[----:B--2---:R-:W-:Y:S01]  /*3280*/  LOP3.LUT P1, RZ, R6, 0x1, RZ, 0xc0, !PT ;  /* 0x0000000106ff7812 */ /* 0x004fe2000782c0ff */
[----:B------:R-:W2:Y:S02]  /*3290*/  SYNCS.PHASECHK.TRANS64.TRYWAIT P0, [UR7+0xf0], R0 ;  /* 0x0000f000ff0075a7 */ /* 0x000ea40008001107 */
[----:B-123--:R-:W-:Y:S10]  /*32a0*/  @!P0 BRA `(.L_x_57) ;  /* 0x0000004800488947 */ /* 0x00eff40003800000 */
.L_x_141:
[----:B------:R-:W-:Y:S01]  /*32b0*/  IADD3 R10, PT, PT, R10, 0x1, RZ ;  /* 0x000000010a0a7810 */ /* 0x000fe20007ffe0ff */
[----:B------:R-:W-:Y:S06]  /*32c0*/  BRA.U !UP3, `(.L_x_58) ;  /* 0x000000010bc07547 */ /* 0x000fec000b800000 */
[----:B------:R-:W-:Y:S01]  /*32d0*/  UPLOP3.LUT UP4, UPT, UPT, UPT, UPT, 0x40, 0x4 ;  /* 0x000000000004789c */ /* 0x000fe20003f8e870 */
[----:B------:R-:W-:Y:S01]  /*32e0*/  UMOV UR13, UR9 ;  /* 0x00000009000d7c82 */ /* 0x000fe20008000000 */
[----:B------:R-:W-:Y:S01]  /*32f0*/  UMOV UR12, UR4 ;  /* 0x00000004000c7c82 */ /* 0x000fe20008000000 */
[----:B------:R-:W-:-:S08]  /*3300*/  UMOV UR17, UR14 ;  /* 0x0000000e00117c82 */ /* 0x000fd00008000000 */
.L_x_61:
[----:B------:R-:W-:Y:S02]  /*3310*/  UIADD3 UR13, UPT, UPT, UR13, 0x1, URZ ;  /* 0x000000010d0d7890 */ /* 0x000fe4000fffe0ff */
[----:B--2---:R-:W-:Y:S02]  /*3320*/  ULEA UR6, UR17, UR5, 0x3 ;  /* 0x0000000511067291 */ /* 0x004fe4000f8e18ff */
[----:B------:R-:W-:Y:S01]  /*3330*/  UISETP.NE.AND UP0, UPT, UR13, URZ, UPT ;  /* 0x000000ff0d00728c */ /* 0x000fe2000bf05270 */
[----:B---3--:R-:W-:Y:S10]  /*3340*/  @P2 BRA `(.L_x_59) ;  /* 0x00000000000c2947 */ /* 0x008ff40003800000 */
[----:B-1----:R-:W-:Y:S04]  /*3350*/  SHF.L.U32 R2, R8, 0x1f, RZ ;  /* 0x0000001f08027819 */ /* 0x002fe800000006ff */
[----:B------:R-:W1:Y:S02]  /*3360*/  SYNCS.PHASECHK.TRANS64.TRYWAIT P0, [UR6], R2 ;  /* 0x00000002ff0075a7 */ /* 0x000e640008001106 */
[----:B-1----:R-:W-:Y:S05]  /*3370*/  @!P0 BRA `(.L_x_60) ;  /* 0x00000048002c8947 */ /* 0x002fea0003800000 */
.L_x_59:
[----:B------:R-:W-:Y:S01]  /*3380*/  UISETP.NE.AND UP1, UPT, UR12, 0x1, UPT ;  /* 0x000000010c00788c */ /* 0x000fe2000bf25270 */
[----:B------:R-:W-:Y:S01]  /*3390*/  PLOP3.LUT P2, PT, PT, PT, PT, 0x80, 0x8 ;  /* 0x000000000008781c */ /* 0x000fe20003f4f070 */
[----:B------:R-:W-:Y:S02]  /*33a0*/  UIADD3 UR14, UPT, UPT, UR17, 0x1, URZ ;  /* 0x00000001110e7890 */ /* 0x000fe4000fffe0ff */
[----:B------:R-:W-:Y:S02]  /*33b0*/  ULEA UR28, UR17, UR11, 0x9 ;  /* 0x0000000b111c7291 */ /* 0x000fe4000f8e48ff */
[----:B------:R-:W-:Y:S01]  /*33c0*/  UISETP.NE.AND UP2, UPT, UR14, 0x7, UPT ;  /* 0x000000070e00788c */ /* 0x000fe2000bf45270 */
[----:B------:R-:W-:Y:S01]  /*33d0*/  PLOP3.LUT P0, PT, PT, PT, UP1, 0x80, 0x8 ;  /* 0x000000000008781c */ /* 0x000fe20003f0f018 */
[----:B------:R-:W-:Y:S02]  /*33e0*/  UIADD3 UR40, UPT, UPT, UR28, 0x2, URZ ;  /* 0x000000021c287890 */ /* 0x000fe4000fffe0ff */
[----:B------:R-:W-:Y:S02]  /*33f0*/  USEL UR27, URZ, 0x1, UP2 ;  /* 0x00000001ff1b7887 */ /* 0x000fe40009000000 */
[----:B------:R-:W-:Y:S02]  /*3400*/  USEL UR14, UR14, URZ, UP2 ;  /* 0x000000ff0e0e7287 */ /* 0x000fe40009000000 */
[----:B------:R-:W-:Y:S02]  /*3410*/  UIADD3 UR36, UPT, UPT, UR28, 0x4, URZ ;  /* 0x000000041c247890 */ /* 0x000fe4000fffe0ff */
[----:B------:R-:W-:Y:S01]  /*3420*/  @UP1 ULEA UR26, UR14, UR5, 0x3 ;  /* 0x000000050e1a1291 */ /* 0x000fe2000f8e18ff */
[----:B------:R-:W-:Y:S01]  /*3430*/  LOP3.LUT R8, R8, UR27, RZ, 0x3c, !PT ;  /* 0x0000001b08087c12 */ /* 0x000fe2000f8e3cff */
[----:B------:R-:W-:Y:S02]  /*3440*/  UIADD3 UR32, UPT, UPT, UR28, 0x6, URZ ;  /* 0x000000061c207890 */ /* 0x000fe4000fffe0ff */
[----:B------:R-:W-:Y:S01]  /*3450*/  UIADD3 UR6, UPT, UPT, UR6, 0x38, URZ ;  /* 0x0000003806067890 */ /* 0x000fe2000fffe0ff */
[----:B-1----:R-:W-:Y:S01]  /*3460*/  @P0 SHF.L.U32 R0, R8, 0x1f, RZ ;  /* 0x0000001f08000819 */ /* 0x002fe200000006ff */
[----:B------:R-:W-:Y:S01]  /*3470*/  UIADD3 UR12, UPT, UPT, UR12, -0x1, URZ ;  /* 0xffffffff0c0c7890 */ /* 0x000fe2000fffe0ff */
[----:B------:R-:W-:Y:S02]  /*3480*/  UMOV UR29, 0x40004040 ;  /* 0x40004040001d7882 */ /* 0x000fe40000000000 */
[----:B------:R2:W3:Y:S01]  /*3490*/  @P0 SYNCS.PHASECHK.TRANS64.TRYWAIT P2, [UR26], R0 ;  /* 0x00000000ff0005a7 */ /* 0x0004e2000804111a */
[----:B------:R-:W-:Y:S01]  /*34a0*/  ULEA UR26, UR17, UR10, 0xa ;  /* 0x0000000a111a7291 */ /* 0x000fe2000f8e50ff */
[----:B------:R-:W-:Y:S01]  /*34b0*/  UMOV UR27, 0x40004040 ;  /* 0x40004040001b7882 */ /* 0x000fe20000000000 */
[----:B------:R-:W-:Y:S02]  /*34c0*/  UMOV UR41, 0x40004040 ;  /* 0x4000404000297882 */ /* 0x000fe40000000000 */
[----:B------:R-:W-:Y:S02]  /*34d0*/  UIADD3 UR38, UPT, UPT, UR26, 0x2, URZ ;  /* 0x000000021a267890 */ /* 0x000fe4000fffe0ff */
[----:B------:R-:W-:Y:S02]  /*34e0*/  UIADD3 UR34, UPT, UPT, UR26, 0x4, URZ ;  /* 0x000000041a227890 */ /* 0x000fe4000fffe0ff */
[----:B------:R-:W-:Y:S01]  /*34f0*/  UIADD3 UR30, UPT, UPT, UR26, 0x6, URZ ;  /* 0x000000061a1e7890 */ /* 0x000fe2000fffe0ff */
[----:B------:R2:W-:Y:S01]  /*3500*/  UTCHMMA gdesc[UR26], gdesc[UR28], tmem[UR8], tmem[UR24], idesc[UR25], UP4 ;  /* 0x00ff181c1a0075ea */ /* 0x0005e2000a000008 */
[----:B------:R-:W-:Y:S01]  /*3510*/  UPLOP3.LUT UP4, UPT, UPT, UPT, UPT, 0x80, 0x8 ;  /* 0x000000000008789c */ /* 0x000fe20003f8f070 */
[----:B------:R-:W-:Y:S01]  /*3520*/  UMOV UR39, 0x40004040 ;  /* 0x4000404000277882 */ /* 0x000fe20000000000 */
[----:B------:R-:W-:Y:S01]  /*3530*/  UMOV UR37, 0x40004040 ;  /* 0x4000404000257882 */ /* 0x000fe20000000000 */
[----:B------:R2:W-:Y:S01]  /*3540*/  UTCHMMA gdesc[UR38], gdesc[UR40], tmem[UR8], tmem[UR22], idesc[UR23], UPT ;  /* 0x00ff1628260075ea */ /* 0x0005e2000b800008 */
[----:B------:R-:W-:Y:S01]  /*3550*/  UMOV UR35, 0x40004040 ;  /* 0x4000404000237882 */ /* 0x000fe20000000000 */
[----:B------:R-:W-:Y:S01]  /*3560*/  UMOV UR33, 0x40004040 ;  /* 0x4000404000217882 */ /* 0x000fe20000000000 */
[----:B------:R-:W-:Y:S01]  /*3570*/  UMOV UR31, 0x40004040 ;  /* 0x40004040001f7882 */ /* 0x000fe20000000000 */
[----:B------:R2:W-:Y:S01]  /*3580*/  UTCHMMA gdesc[UR34], gdesc[UR36], tmem[UR8], tmem[UR20], idesc[UR21], UPT ;  /* 0x00ff1424220075ea */ /* 0x0005e2000b800008 */
[----:B------:R2:W-:Y:S01]  /*3590*/  UTCHMMA gdesc[UR30], gdesc[UR32], tmem[UR8], tmem[UR18], idesc[UR19], UPT ;  /* 0x00ff12201e0075ea */ /* 0x0005e2000b800008 */
[----:B------:R2:W-:Y:S01]  /*35a0*/  UTCBAR [UR6], URZ ;  /* 0x000000ff060073e9 */ /* 0x0005e200080000ff */
[----:B------:R-:W-:Y:S01]  /*35b0*/  UMOV UR17, UR14 ;  /* 0x0000000e00117c82 */ /* 0x000fe20008000000 */
[----:B------:R-:W-:Y:S05]  /*35c0*/  BRA.U UP0, `(.L_x_61) ;  /* 0xfffffffd00507547 */ /* 0x000fea000b83ffff */
.L_x_58:
[----:B------:R-:W-:Y:S01]  /*35d0*/  UIADD3 UR15, UPT, UPT, UR15, 0x1, URZ ;  /* 0x000000010f0f7890 */ /* 0x000fe2000fffe0ff */
[C---:B------:R-:W-:Y:S01]  /*35e0*/  ISETP.NE.AND P0, PT, R10.reuse, 0x2, PT ;  /* 0x000000020a00780c */ /* 0x040fe20003f05270 */
[----:B------:R-:W-:Y:S02]  /*35f0*/  UIADD3 UR7, UPT, UPT, UR7, 0xd0, URZ ;  /* 0x000000d007077890 */ /* 0x000fe4000fffe0ff */
[----:B------:R-:W-:Y:S01]  /*3600*/  UISETP.NE.AND UP0, UPT, UR15, 0x4, UPT ;  /* 0x000000040f00788c */ /* 0x000fe2000bf05270 */
[----:B-12---:R-:W-:Y:S02]  /*3610*/  SEL R0, RZ, 0x1, P0 ;  /* 0x00000001ff007807 */ /* 0x006fe40000000000 */
[----:B------:R-:W-:Y:S01]  /*3620*/  SEL R10, R10, RZ, P0 ;  /* 0x000000ff0a0a7207 */ /* 0x000fe20000000000 */
[----:B------:R-:W-:Y:S01]  /*3630*/  USEL UR6, URZ, 0x1, UP0 ;  /* 0x00000001ff067887 */ /* 0x000fe20008000000 */
[----:B------:R-:W-:Y:S01]  /*3640*/  LOP3.LUT R9, R9, R0, RZ, 0x3c, !PT ;  /* 0x0000000009097212 */ /* 0x000fe200078e3cff */
[----:B------:R-:W-:Y:S01]  /*3650*/  USEL UR15, UR15, URZ, UP0 ;  /* 0x000000ff0f0f7287 */ /* 0x000fe20008000000 */
[----:B------:R1:W-:Y:S03]  /*3660*/  UTCBAR [UR7], URZ ;  /* 0x000000ff070073e9 */ /* 0x0003e600080000ff */
[----:B------:R-:W-:Y:S01]  /*3670*/  LOP3.LUT R11, R11, UR6, RZ, 0x3c, !PT ;  /* 0x000000060b0b7c12 */ /* 0x000fe2000f8e3cff */
[----:B------:R-:W-:Y:S07]  /*3680*/  @P1 BRA `(.L_x_62) ;  /* 0xfffffff800a01947 */ /* 0x000fee000383ffff */
[----:B------:R-:W2:Y:S01]  /*3690*/  S2UR UR4, SR_CgaCtaId ;  /* 0x00000000000479c3 */ /* 0x000ea20000008800 */
[----:B------:R-:W-:Y:S01]  /*36a0*/  ELECT P0, URZ, PT ;  /* 0x0000000000ff782f */ /* 0x000fe20003800000 */
[----:B------:R-:W-:Y:S01]  /*36b0*/  IMAD.MOV.U32 R0, RZ, RZ, 0x1 ;  /* 0x00000001ff007424 */ /* 0x000fe200078e00ff */
[----:B------:R-:W-:Y:S01]  /*36c0*/  UIADD3 UR5, UPT, UPT, UR5, 0xf0, URZ ;  /* 0x000000f005057890 */ /* 0x000fe2000fffe0ff */
[----:B------:R-:W-:Y:S01]  /*36d0*/  SHF.L.U32 R2, R11, 0x1f, RZ ;  /* 0x0000001f0b027819 */ /* 0x000fe200000006ff */
[----:B------:R-:W-:-:S03]  /*36e0*/  UMOV UR6, 0x40 ;  /* 0x0000004000067882 */ /* 0x000fc60000000000 */
[----:B------:R-:W-:Y:S01]  /*36f0*/  UVIRTCOUNT.DEALLOC.SMPOOL 0x80 ;  /* 0x000000800000784c */ /* 0x000fe20000000000 */
[----:B--2---:R-:W-:Y:S02]  /*3700*/  ULEA UR4, UR4, UR6, 0x18 ;  /* 0x0000000604047291 */ /* 0x004fe4000f8ec0ff */
[----:B------:R-:W-:-:S07]  /*3710*/  ULEA UR6, UR15, UR5, 0x3 ;  /* 0x000000050f067291 */ /* 0x000fce000f8e18ff */
[----:B------:R2:W-:Y:S02]  /*3720*/  @P0 STS.U8 [UR4+0x1c], R0 ;  /* 0x00001c00ff000988 */ /* 0x0005e40008000004 */
[----:B------:R-:W4:Y:S02]  /*3730*/  SYNCS.PHASECHK.TRANS64.TRYWAIT P0, [UR6], R2 ;  /* 0x00000002ff0075a7 */ /* 0x000f240008001106 */
[----:B--2-4-:R-:W-:Y:S05]  /*3740*/  @!P0 BRA `(.L_x_63) ;  /* 0x0000004400508947 */ /* 0x014fea0003800000 */
.L_x_144:
[----:B-1----:R-:W-:-:S04]  /*3750*/  UIADD3 UR7, UPT, UPT, UR15, 0x1, URZ ;  /* 0x000000010f077890 */ /* 0x002fc8000fffe0ff */
[----:B------:R-:W-:-:S04]  /*3760*/  UISETP.NE.AND UP0, UPT, UR7, 0x4, UPT ;  /* 0x000000040700788c */ /* 0x000fc8000bf05270 */
[----:B------:R-:W-:Y:S02]  /*3770*/  USEL UR8, URZ, 0x1, UP0 ;  /* 0x00000001ff087887 */ /* 0x000fe40008000000 */
[----:B------:R-:W-:-:S04]  /*3780*/  USEL UR7, UR7, URZ, UP0 ;  /* 0x000000ff07077287 */ /* 0x000fc80008000000 */
[----:B------:R-:W-:Y:S01]  /*3790*/  ULEA UR6, UR7, UR5, 0x3 ;  /* 0x0000000507067291 */ /* 0x000fe2000f8e18ff */
[----:B--2---:R-:W-:-:S04]  /*37a0*/  LOP3.LUT R2, R11, UR8, RZ, 0x3c, !PT ;  /* 0x000000080b027c12 */ /* 0x004fc8000f8e3cff */
[----:B------:R-:W-:-:S04]  /*37b0*/  SHF.L.U32 R3, R2, 0x1f, RZ ;  /* 0x0000001f02037819 */ /* 0x000fc800000006ff */
[----:B------:R-:W1:Y:S02]  /*37c0*/  SYNCS.PHASECHK.TRANS64.TRYWAIT P0, [UR6], R3 ;  /* 0x00000003ff0075a7 */ /* 0x000e640008001106 */
[----:B-1----:R-:W-:Y:S05]  /*37d0*/  @!P0 BRA `(.L_x_64) ;  /* 0x0000004400448947 */ /* 0x002fea0003800000 */
.L_x_146:
        /* <DEDUP_REMOVED lines=9> */
.L_x_148:
[----:B------:R-:W-:-:S04]  /*3870*/  UIADD3 UR7, UPT, UPT, UR7, 0x1, URZ ;  /* 0x0000000107077890 */ /* 0x000fc8000fffe0ff */
[----:B------:R-:W-:-:S04]  /*3880*/  UISETP.NE.AND UP0, UPT, UR7, 0x4, UPT ;  /* 0x000000040700788c */ /* 0x000fc8000bf05270 */
[----:B------:R-:W-:Y:S02]  /*3890*/  USEL UR6, URZ, 0x1, UP0 ;  /* 0x00000001ff067887 */ /* 0x000fe40008000000 */
[----:B------:R-:W-:-:S04]  /*38a0*/  USEL UR7, UR7, URZ, UP0 ;  /* 0x000000ff07077287 */ /* 0x000fc80008000000 */
[----:B------:R-:W-:Y:S01]  /*38b0*/  ULEA UR7, UR7, UR5, 0x3 ;  /* 0x0000000507077291 */ /* 0x000fe2000f8e18ff */
[----:B------:R-:W-:-:S04]  /*38c0*/  LOP3.LUT R2, R2, UR6, RZ, 0x3c, !PT ;  /* 0x0000000602027c12 */ /* 0x000fc8000f8e3cff */
[----:B------:R-:W-:-:S04]  /*38d0*/  SHF.L.U32 R2, R2, 0x1f, RZ ;  /* 0x0000001f02027819 */ /* 0x000fc800000006ff */
[----:B------:R-:W2:Y:S02]  /*38e0*/  SYNCS.PHASECHK.TRANS64.TRYWAIT P0, [UR7], R2 ;  /* 0x00000002ff0075a7 */ /* 0x000ea40008001107 */
[----:B--2---:R-:W-:Y:S05]  /*38f0*/  @!P0 BRA `(.L_x_66) ;  /* 0x00000044002c8947 */ /* 0x004fea0003800000 */
.L_x_150:
[----:B------:R-:W-:Y:S01]  /*3900*/  NOP ;  /* 0x0000000000007918 */ /* 0x000fe20000000000 */
[----:B-1----:R-:W1:Y:S01]  /*3910*/  LDS R0, [UR4+0x14] ;  /* 0x00001404ff007984 */ /* 0x002e620008000800 */
[----:B------:R-:W-:Y:S01]  /*3920*/  ULOP3.LUT UR6, UR16, 0xffff, URZ, 0xc0, !UPT ;  /* 0x0000ffff10067892 */ /* 0x000fe2000f8ec0ff */
[----:B------:R-:W-:Y:S01]  /*3930*/  UMOV UR8, 0xffff ;  /* 0x0000ffff00087882 */ /* 0x000fe20000000000 */
[----:B------:R-:W-:Y:S02]  /*3940*/  UMOV UR5, 0x1 ;  /* 0x0000000100057882 */ /* 0x000fe40000000000 */
[----:B------:R-:W-:-:S04]  /*3950*/  USHF.R.U32.HI UR6, URZ, 0x5, UR6 ;  /* 0x00000005ff067899 */ /* 0x000fc80008011606 */
[----:B------:R-:W-:Y:S02]  /*3960*/  USHF.L.U32 UR8, UR8, UR6, URZ ;  /* 0x0000000608087299 */ /* 0x000fe400080006ff */
[----:B------:R-:W-:-:S04]  /*3970*/  USHF.L.U32 UR5, UR5, UR6, URZ ;  /* 0x0000000605057299 */ /* 0x000fc800080006ff */
[----:B-1----:R-:W-:-:S04]  /*3980*/  LOP3.LUT R0, R0, UR8, RZ, 0xc0, !PT ;  /* 0x0000000800007c12 */ /* 0x002fc8000f8ec0ff */
[----:B------:R-:W-:-:S13]  /*3990*/  ISETP.NE.AND P0, PT, R0, UR8, PT ;  /* 0x0000000800007c0c */ /* 0x000fda000bf05270 */
[----:B------:R-:W-:Y:S05]  /*39a0*/  @P0 BRA `(.L_x_67) ;  /* 0x0000000000580947 */ /* 0x000fea0003800000 */
[----:B------:R-:W1:Y:S02]  /*39b0*/  LDS R0, [UR4+0x18] ;  /* 0x00001804ff007984 */ /* 0x000e640008000800 */
[----:B-1----:R-:W-:-:S04]  /*39c0*/  LOP3.LUT R0, R0, UR5, RZ, 0xc0, !PT ;  /* 0x0000000500007c12 */ /* 0x002fc8000f8ec0ff */
[----:B------:R-:W-:-:S13]  /*39d0*/  ISETP.NE.AND P0, PT, R0, UR5, PT ;  /* 0x0000000500007c0c */ /* 0x000fda000bf05270 */
[----:B------:R-:W-:Y:S05]  /*39e0*/  @P0 BRA `(.L_x_68) ;  /* 0x00000000003c0947 */ /* 0x000fea0003800000 */
[----:B------:R-:W1:Y:S01]  /*39f0*/  S2R R2, SR_LANEID ;  /* 0x0000000000027919 */ /* 0x000e620000000000 */
[----:B------:R-:W-:Y:S01]  /*3a00*/  ULOP3.LUT UR8, URZ, UR8, URZ, 0x33, !UPT ;  /* 0x00000008ff087292 */ /* 0x000fe2000f8e33ff */
[----:B------:R-:W-:Y:S02]  /*3a10*/  VOTEU.ANY UR7, UPT, PT ;  /* 0x0000000000077886 */ /* 0x000fe400038e0100 */
[----:B------:R-:W-:-:S03]  /*3a20*/  UFLO.U32 UR7, UR7 ;  /* 0x00000007000772bd */ /* 0x000fc600080e0000 */
[----:B------:R-:W-:-:S04]  /*3a30*/  IMAD.U32 R0, RZ, RZ, UR8 ;  /* 0x00000008ff007e24 */ /* 0x000fc8000f8e00ff */
[----:B------:R2:W4:Y:S02]  /*3a40*/  REDUX UR6, R0 ;  /* 0x00000000000673c4 */ /* 0x0005240000000000 */
[----:B------:R1:W-:Y:S02]  /*3a50*/  UTCATOMSWS.AND URZ, UR8 ;  /* 0x0000000800ff79e3 */ /* 0x0003e40008000000 */
[----:B-1----:R-:W-:Y:S02]  /*3a60*/  ISETP.EQ.U32.AND P0, PT, R2, UR7, PT ;  /* 0x0000000702007c0c */ /* 0x002fe4000bf02070 */
[----:B--2---:R-:W-:Y:S02]  /*3a70*/  LOP3.LUT R0, RZ, UR5, RZ, 0x33, !PT ;  /* 0x00000005ff007c12 */ /* 0x004fe4000f8e33ff */
[----:B----4-:R-:W-:Y:S02]  /*3a80*/  MOV R2, UR6 ;  /* 0x0000000600027c02 */ /* 0x010fe40008000f00 */
[----:B------:R-:W1:Y:S07]  /*3a90*/  REDUX UR5, R0 ;  /* 0x00000000000573c4 */ /* 0x000e6e0000000000 */
[----:B------:R2:W-:Y:S01]  /*3aa0*/  @P0 ATOMS.AND RZ, [UR4+0x14], R2 ;  /* 0x00001402ffff098c */ /* 0x0005e2000a800004 */
[----:B-1----:R-:W-:-:S05]  /*3ab0*/  IMAD.U32 R0, RZ, RZ, UR5 ;  /* 0x00000005ff007e24 */ /* 0x002fca000f8e00ff */
[----:B------:R2:W-:Y:S01]  /*3ac0*/  @P0 ATOMS.AND RZ, [UR4+0x18], R0 ;  /* 0x00001800ffff098c */ /* 0x0005e2000a800004 */
[----:B------:R-:W-:Y:S05]  /*3ad0*/  BRA `(.L_x_69) ;  /* 0x0000000000147947 */ /* 0x000fea0003800000 */
.L_x_68:
[----:B------:R-:W-:Y:S02]  /*3ae0*/  MOV R2, 0x3b00 ;  /* 0x00003b0000027802 */ /* 0x000fe40000000f00 */
[----:B---3-5:R-:W-:Y:S05]  /*3af0*/  CALL.REL.NOINC `($__internal_0_$__cuda_sm10x_tcgen05_guardrail_trap_col_being_dealloced_not_returned_by_alloc) ;  /* 0x0000004400a07944 */ /* 0x028fea0003c00000 */
[----:B------:R-:W-:Y:S05]  /*3b00*/  BRA `(.L_x_69) ;  /* 0x0000000000087947 */ /* 0x000fea0003800000 */
.L_x_67:
[----:B------:R-:W-:Y:S02]  /*3b10*/  MOV R2, 0x3b30 ;  /* 0x00003b3000027802 */ /* 0x000fe40000000f00 */
[----:B---3-5:R-:W-:Y:S05]  /*3b20*/  CALL.REL.NOINC `($__internal_2_$__cuda_sm10x_tcgen05_guardrail_trap_unallocated_columns_being_dealloced) ;  /* 0x0000004400ac7944 */ /* 0x028fea0003c00000 */
.L_x_69:
[----:B------:R-:W-:Y:S01]  /*3b30*/  NOP ;  /* 0x0000000000007918 */ /* 0x000fe20000000000 */
[----:B------:R-:W-:Y:S05]  /*3b40*/  EXIT ;  /* 0x000000000000794d */ /* 0x000fea0003800000 */
.L_x_51:
[----:B------:R-:W-:-:S09]  /*3b50*/  UISETP.NE.OR UP2, UPT, UR8, 0x3, !UP2 ;  /* 0x000000030800788c */ /* 0x000fd2000d745670 */
[----:B------:R-:W-:Y:S05]  /*3b60*/  BRA.U UP2, `(.L_x_70) ;  /* 0x0000000d02b07547 */ /* 0x000fea000b800000 */
[----:B------:R-:W1:Y:S01]  /*3b70*/  LDC R0, c[0x0][0xb30] ;  /* 0x0002cc00ff007b82 */ /* 0x000e620000000800 */
[----:B------:R-:W2:Y:S01]  /*3b80*/  LDCU.64 UR8, c[0x0][0x888] ;  /* 0x00011100ff0877ac */ /* 0x000ea20008000a00 */
[----:B------:R-:W-:Y:S02]  /*3b90*/  HFMA2 R27, -RZ, RZ, 0, 0 ;  /* 0x00000000ff1b7431 */ /* 0x000fe400000001ff */
[----:B------:R-:W-:Y:S01]  /*3ba0*/  IMAD.MOV.U32 R29, RZ, RZ, 0x1 ;  /* 0x00000001ff1d7424 */ /* 0x000fe200078e00ff */
[----:B------:R-:W-:Y:S01]  /*3bb0*/  MOV R25, 0x2000 ;  /* 0x0000200000197802 */ /* 0x000fe20000000f00 */
[----:B------:R-:W4:Y:S01]  /*3bc0*/  LDCU.64 UR4, c[0x0][0x890] ;  /* 0x00011200ff0477ac */ /* 0x000f220008000a00 */
[----:B------:R-:W-:Y:S01]  /*3bd0*/  IMAD.MOV.U32 R28, RZ, RZ, RZ ;  /* 0x000000ffff1c7224 */ /* 0x000fe200078e00ff */
[----:B------:R-:W3:Y:S01]  /*3be0*/  LDC R24, c[0x0][0x370] ;  /* 0x0000dc00ff187b82 */ /* 0x000ee20000000800 */
[----:B------:R-:W-:Y:S01]  /*3bf0*/  UMOV UR7, 0x400 ;  /* 0x0000040000077882 */ /* 0x000fe20000000000 */
[----:B------:R-:W-:-:S02]  /*3c00*/  UPLOP3.LUT UP1, UPT, UPT, UPT, UPT, 0x40, 0x4 ;  /* 0x000000000004789c */ /* 0x000fc40003f2e870 */
[----:B------:R-:W-:Y:S01]  /*3c10*/  ULEA UR7, UR37, UR7, 0x18 ;  /* 0x0000000725077291 */ /* 0x000fe2000f8ec0ff */
[----:B------:R-:W-:-:S03]  /*3c20*/  UMOV UR13, URZ ;  /* 0x000000ff000d7c82 */ /* 0x000fc60008000000 */
[----:B------:R-:W3:Y:S01]  /*3c30*/  LDC R3, c[0x0][0xb0c] ;  /* 0x0002c300ff037b82 */ /* 0x000ee20000000800 */
[----:B--2---:R-:W-:Y:S02]  /*3c40*/  UISETP.NE.U32.AND UP3, UPT, UR8, URZ, UPT ;  /* 0x000000ff0800728c */ /* 0x004fe4000bf65070 */
[----:B----4-:R-:W-:-:S05]  /*3c50*/  UISETP.NE.U32.AND UP4, UPT, UR4, URZ, UPT ;  /* 0x000000ff0400728c */ /* 0x010fca000bf85070 */
[----:B------:R-:W2:Y:S01]  /*3c60*/  LDC R18, c[0x0][0xb20] ;  /* 0x0002c800ff127b82 */ /* 0x000ea20000000800 */
[----:B-1----:R-:W-:Y:S01]  /*3c70*/  ISETP.NE.AND P1, PT, R0, 0x1, PT ;  /* 0x000000010000780c */ /* 0x002fe20003f25270 */
[----:B------:R-:W-:Y:S02]  /*3c80*/  UISETP.NE.AND.EX UP3, UPT, UR9, URZ, UPT, UP3 ;  /* 0x000000ff0900728c */ /* 0x000fe4000bf65330 */
[----:B------:R-:W-:-:S04]  /*3c90*/  UISETP.NE.AND.EX UP4, UPT, UR5, URZ, UPT, UP4 ;  /* 0x000000ff0500728c */ /* 0x000fc8000bf85340 */
[----:B------:R-:W1:Y:S08]  /*3ca0*/  LDC.64 R30, c[0x0][0x348] ;  /* 0x0000d200ff1e7b82 */ /* 0x000e700000000a00 */
[----:B------:R-:W4:Y:S08]  /*3cb0*/  LDC.64 R16, c[0x0][0xb10] ;  /* 0x0002c400ff107b82 */ /* 0x000f300000000a00 */
[----:B------:R-:W1:Y:S08]  /*3cc0*/  LDC.64 R6, c[0x0][0xb18] ;  /* 0x0002c600ff067b82 */ /* 0x000e700000000a00 */
[----:B------:R-:W1:Y:S08]  /*3cd0*/  LDC.64 R4, c[0x0][0xb28] ;  /* 0x0002ca00ff047b82 */ /* 0x000e700000000a00 */
[----:B--23--:R-:W1:Y:S02]  /*3ce0*/  LDC R19, c[0x0][0x374] ;  /* 0x0000dd00ff137b82 */ /* 0x00ce640000000800 */
.L_x_79:
[C---:B------:R-:W-:Y:S02]  /*3cf0*/  LEA R0, R28.reuse, UR7, 0x3 ;  /* 0x000000071c007c11 */ /* 0x040fe4000f8e18ff */
[----:B------:R-:W-:Y:S02]  /*3d00*/  SHF.L.U32 R2, R27, 0x1f, RZ ;  /* 0x0000001f1b027819 */ /* 0x000fe400000006ff */
[----:B------:R-:W-:Y:S02]  /*3d10*/  LEA R20, R28, UR7, 0x4 ;  /* 0x000000071c147c11 */ /* 0x000fe4000f8e20ff */
[----:B--2---:R-:W2:Y:S02]  /*3d20*/  SYNCS.PHASECHK.TRANS64.TRYWAIT P0, [R0+URZ+0xb0], R2 ;  /* 0x0000b002000075a7 */ /* 0x004ea400080011ff */
[----:B--2---:R-:W-:Y:S05]  /*3d30*/  @!P0 BRA `(.L_x_71) ;  /* 0x0000004000348947 */ /* 0x004fea0003800000 */
.L_x_151:
[----:B------:R-:W-:Y:S01]  /*3d40*/  ISETP.GE.AND P0, PT, R40, 0x1, PT ;  /* 0x000000012800780c */ /* 0x000fe20003f06270 */
[----:B------:R-:W3:Y:S01]  /*3d50*/  LDS.128 R20, [R20+0x140] ;  /* 0x0001400014147984 */ /* 0x000ee20000000c00 */
[----:B--2---:R-:W-:Y:S01]  /*3d60*/  VIADD R0, R0, 0xc0 ;  /* 0x000000c000007836 */ /* 0x004fe20000000000 */
[----:B------:R-:W-:Y:S01]  /*3d70*/  @!PT LDS RZ, [RZ] ;  /* 0x00000000fffff984 */ /* 0x000fe20000000800 */
[----:B------:R-:W-:Y:S01]  /*3d80*/  @!PT LDS RZ, [RZ] ;  /* 0x00000000fffff984 */ /* 0x000fe20000000800 */
[----:B------:R-:W-:Y:S01]  /*3d90*/  @!PT LDS RZ, [RZ] ;  /* 0x00000000fffff984 */ /* 0x000fe20000000800 */
[----:B------:R-:W-:Y:S01]  /*3da0*/  @!PT LDS RZ, [RZ] ;  /* 0x00000000fffff984 */ /* 0x000fe20000000800 */
[----:B------:R2:W-:Y:S06]  /*3db0*/  MEMBAR.ALL.CTA ;  /* 0x0000000000007992 */ /* 0x0005ec0000008000 */
[----:B--2---:R-:W2:Y:S01]  /*3dc0*/  FENCE.VIEW.ASYNC.S ;  /* 0x00000000000073c6 */ /* 0x004ea20000000000 */
[----:B------:R-:W-:Y:S04]  /*3dd0*/  PRMT R0, RZ, 0x654, R0 ;  /* 0x00000654ff007816 */ /* 0x000fe80000000000 */
[----:B--2---:R2:W-:Y:S01]  /*3de0*/  SYNCS.ARRIVE.TRANS64.RED.A1T0 RZ, [R0+URZ], RZ ;  /* 0x000000ff00ff79a7 */ /* 0x0045e200081004ff */
[----:B---3--:R-:W-:Y:S11]  /*3df0*/  LOP3.LUT P3, RZ, R22, 0x1, RZ, 0xc0, !PT ;  /* 0x0000000116ff7812 */ /* 0x008ff6000786c0ff */
[----:B------:R-:W-:Y:S02]  /*3e00*/  @!UPT UIADD3 URZ, UPT, UPT, URZ, URZ, URZ ;  /* 0x000000fffffff290 */ /* 0x000fe4000fffe0ff */
[----:B------:R-:W-:Y:S02]  /*3e10*/  @P3 MOV R11, R20 ;  /* 0x00000014000b3202 */ /* 0x000fe40000000f00 */
[----:B------:R-:W-:Y:S01]  /*3e20*/  @P3 LOP3.LUT R10, R21, 0xffff, RZ, 0xc0, !PT ;  /* 0x0000ffff150a3812 */ /* 0x000fe200078ec0ff */
[----:B--2---:R-:W-:Y:S06]  /*3e30*/  @!P0 BRA `(.L_x_72) ;  /* 0x0000000000a48947 */ /* 0x004fec0003800000 */
[-C--:B-1----:R-:W-:Y:S01]  /*3e40*/  IMAD.HI.U32 R0, R19, R7.reuse, RZ ;  /* 0x0000000713007227 */ /* 0x082fe200078e00ff */
[----:B------:R-:W-:Y:S02]  /*3e50*/  ISETP.NE.AND P0, PT, R6, 0x1, PT ;  /* 0x000000010600780c */ /* 0x000fe40003f05270 */
[----:B------:R-:W-:Y:S01]  /*3e60*/  ISETP.NE.AND P2, PT, R40, 0x1, PT ;  /* 0x000000012800780c */ /* 0x000fe20003f45270 */
[----:B----4-:R-:W-:Y:S01]  /*3e70*/  IMAD.HI.U32 R9, R24, R16, RZ ;  /* 0x0000001018097227 */ /* 0x010fe200078e00ff */
[----:B------:R-:W-:Y:S02]  /*3e80*/  SHF.R.U32.HI R0, RZ, R18, R0 ;  /* 0x00000012ff007219 */ /* 0x000fe40000011600 */
[----:B------:R-:W-:Y:S01]  /*3e90*/  ISETP.NE.AND P4, PT, R3, 0x1, PT ;  /* 0x000000010300780c */ /* 0x000fe20003f85270 */
[----:B------:R-:W-:Y:S01]  /*3ea0*/  IMAD.HI.U32 R13, R10, R7, RZ ;  /* 0x000000070a0d7227 */ /* 0x000fe200078e00ff */
[----:B------:R-:W-:Y:S02]  /*3eb0*/  SHF.R.U32.HI R9, RZ, R17, R9 ;  /* 0x00000011ff097219 */ /* 0x000fe40000011609 */
[----:B------:R-:W-:Y:S01]  /*3ec0*/  SEL R0, R19, R0, !P0 ;  /* 0x0000000013007207 */ /* 0x000fe20004000000 */
[----:B------:R-:W-:Y:S01]  /*3ed0*/  IMAD.HI.U32 R12, R11, R16, RZ ;  /* 0x000000100b0c7227 */ /* 0x000fe200078e00ff */
[----:B------:R-:W-:Y:S03]  /*3ee0*/  SEL R9, R24, R9, !P4 ;  /* 0x0000000918097207 */ /* 0x000fe60006000000 */
[-C--:B------:R-:W-:Y:S01]  /*3ef0*/  IMAD.HI.U32 R8, R0, R4.reuse, RZ ;  /* 0x0000000400087227 */ /* 0x080fe200078e00ff */
[----:B------:R-:W-:Y:S03]  /*3f00*/  SHF.R.U32.HI R12, RZ, R17, R12 ;  /* 0x00000011ff0c7219 */ /* 0x000fe6000001160c */
[----:B------:R-:W-:Y:S01]  /*3f10*/  IMAD.HI.U32 R2, R9, R4, RZ ;  /* 0x0000000409027227 */ /* 0x000fe200078e00ff */
[-C--:B------:R-:W-:Y:S02]  /*3f20*/  @P2 SHF.R.U32.HI R0, RZ, R5.reuse, R8 ;  /* 0x00000005ff002219 */ /* 0x080fe40000011608 */
[----:B------:R-:W-:Y:S02]  /*3f30*/  SHF.R.U32.HI R8, RZ, R18, R13 ;  /* 0x00000012ff087219 */ /* 0x000fe4000001160d */
[----:B------:R-:W-:Y:S01]  /*3f40*/  @P2 SHF.R.U32.HI R9, RZ, R5, R2 ;  /* 0x00000005ff092219 */ /* 0x000fe20000011602 */
[----:B------:R-:W-:Y:S01]  /*3f50*/  IMAD R0, R40, R0, RZ ;  /* 0x0000000028007224 */ /* 0x000fe200078e02ff */
[----:B------:R-:W-:Y:S02]  /*3f60*/  SEL R8, R10, R8, !P0 ;  /* 0x000000080a087207 */ /* 0x000fe40004000000 */
[----:B------:R-:W-:Y:S01]  /*3f70*/  SEL R2, R11, R12, !P4 ;  /* 0x0000000c0b027207 */ /* 0x000fe20006000000 */
[----:B------:R-:W-:Y:S01]  /*3f80*/  IMAD R12, R40, R9, RZ ;  /* 0x00000009280c7224 */ /* 0x000fe200078e02ff */
[C---:B------:R-:W-:Y:S01]  /*3f90*/  ISETP.GE.AND P0, PT, R8.reuse, R0, PT ;  /* 0x000000000800720c */ /* 0x040fe20003f06270 */
[----:B------:R-:W-:Y:S03]  /*3fa0*/  IMAD.HI.U32 R0, R8, R4, RZ ;  /* 0x0000000408007227 */ /* 0x000fe600078e00ff */
[----:B------:R-:W-:Y:S02]  /*3fb0*/  ISETP.GE.OR P0, PT, R2, R12, P0 ;  /* 0x0000000c0200720c */ /* 0x000fe40000706670 */
[-C--:B------:R-:W-:Y:S04]  /*3fc0*/  SHF.R.U32.HI R0, RZ, R5.reuse, R0 ;  /* 0x00000005ff007219 */ /* 0x080fe80000011600 */
[----:B------:R-:W-:Y:S05]  /*3fd0*/  SEL R13, R8, R0, !P2 ;  /* 0x00000000080d7207 */ /* 0x000fea0005000000 */
[----:B------:R-:W-:Y:S02]  /*3fe0*/  IMAD.MOV R12, RZ, RZ, -R13 ;  /* 0x000000ffff0c7224 */ /* 0x000fe400078e0a0d */
[----:B------:R-:W-:Y:S04]  /*3ff0*/  @!P0 IMAD.HI.U32 R0, R2, R4, RZ ;  /* 0x0000000402008227 */ /* 0x000fe800078e00ff */
[----:B------:R-:W-:Y:S01]  /*4000*/  IMAD R12, R40, R12, R8 ;  /* 0x0000000c280c7224 */ /* 0x000fe200078e0208 */
[----:B------:R-:W-:Y:S04]  /*4010*/  @!P0 SHF.R.U32.HI R0, RZ, R5, R0 ;  /* 0x00000005ff008219 */ /* 0x000fe80000011600 */
[----:B------:R-:W-:Y:S04]  /*4020*/  @!P0 SEL R0, R2, R0, !P2 ;  /* 0x0000000002008207 */ /* 0x000fe80005000000 */
[----:B------:R-:W-:Y:S01]  /*4030*/  @!P0 IADD3 R13, PT, PT, R13, -R0, RZ ;  /* 0x800000000d0d8210 */ /* 0x000fe20007ffe0ff */
[----:B------:R-:W-:Y:S01]  /*4040*/  @!P0 IMAD R0, R9, R12, R0 ;  /* 0x0000000c09008224 */ /* 0x000fe200078e0200 */
[----:B------:R-:W-:Y:S01]  /*4050*/  IADD3 R9, PT, PT, -R8, RZ, RZ ;  /* 0x000000ff08097210 */ /* 0x000fe20007ffe1ff */
[--C-:B------:R-:W-:Y:S02]  /*4060*/  IMAD.MOV R12, RZ, RZ, -R2.reuse ;  /* 0x000000ffff0c7224 */ /* 0x100fe400078e0a02 */
[----:B------:R-:W-:Y:S02]  /*4070*/  @!P0 IMAD R8, R13, R40, R2 ;  /* 0x000000280d088224 */ /* 0x000fe400078e0202 */
[----:B------:R-:W-:Y:S02]  /*4080*/  @!P0 IMAD.MOV.U32 R2, RZ, RZ, R0 ;  /* 0x000000ffff028224 */ /* 0x000fe400078e0000 */
[----:B------:R-:W-:Y:S02]  /*4090*/  IMAD R11, R3, R12, R11 ;  /* 0x0000000c030b7224 */ /* 0x000fe400078e020b */
[----:B------:R-:W-:Y:S02]  /*40a0*/  IMAD R10, R6, R9, R10 ;  /* 0x00000009060a7224 */ /* 0x000fe400078e020a */
[----:B------:R-:W-:Y:S02]  /*40b0*/  IMAD R11, R2, R3, R11 ;  /* 0x00000003020b7224 */ /* 0x000fe400078e020b */
[----:B------:R-:W-:Y:S02]  /*40c0*/  IMAD R10, R8, R6, R10 ;  /* 0x00000006080a7224 */ /* 0x000fe400078e020a */
.L_x_72:
[----:B------:R-:W-:Y:S05]  /*40d0*/  BRA.U UP1, `(.L_x_73) ;  /* 0x0000000101107547 */ /* 0x000fea000b800000 */
[----:B------:R-:W-:Y:S04]  /*40e0*/  MOV R2, UR6 ;  /* 0x0000000600027c02 */ /* 0x000fe80008000f00 */
[----:B------:R-:W-:Y:S04]  /*40f0*/  SHF.L.U32 R2, R2, 0x1f, RZ ;  /* 0x0000001f02027819 */ /* 0x000fe800000006ff */
[----:B------:R-:W2:Y:S02]  /*4100*/  SYNCS.PHASECHK.TRANS64.TRYWAIT P0, [UR7+0xa8], R2 ;  /* 0x0000a802ff0075a7 */ /* 0x000ea40008001107 */
[----:B--2---:R-:W-:Y:S05]  /*4110*/  @!P0 BRA `(.L_x_74) ;  /* 0x0000003c00508947 */ /* 0x004fea0003800000 */
.L_x_73:
[----:B------:R-:W-:Y:S02]  /*4120*/  R2UR UR11, R15 ;  /* 0x000000000f0b72ca */ /* 0x000fe400000e0000 */
[----:B------:R-:W-:Y:S02]  /*4130*/  R2UR UR10, R14 ;  /* 0x000000000e0a72ca */ /* 0x000fe400000e0000 */
[----:B------:R-:W-:Y:S04]  /*4140*/  ISETP.NE.U32.AND P2, PT, RZ, UR4, PT ;  /* 0x00000004ff007c0c */ /* 0x000fe8000bf45070 */
[----:B------:R-:W-:Y:S05]  /*4150*/  ISETP.NE.AND.EX P2, PT, RZ, UR5, PT, P2 ;  /* 0x00000005ff007c0c */ /* 0x000fea000bf45320 */
[----:B------:R-:W-:Y:S02]  /*4160*/  USHF.L.U32 UR11, UR11, 0x7, URZ ;  /* 0x000000070b0b7899 */ /* 0x000fe400080006ff */
[----:B------:R-:W-:Y:S01]  /*4170*/  USHF.L.U32 UR10, UR10, 0x6, URZ ;  /* 0x000000060a0a7899 */ /* 0x000fe200080006ff */
[----:B------:R-:W-:Y:S11]  /*4180*/  BRA.U !UP4, `(.L_x_75) ;  /* 0x000000010c347547 */ /* 0x000ff6000b800000 */
[----:B------:R-:W-:Y:S01]  /*4190*/  UPLOP3.LUT UP0, UPT, UPT, UPT, UP3, 0x80, 0x8 ;  /* 0x000000000008789c */ /* 0x000fe20003f0f030 */
[----:B--2---:R-:W-:Y:S02]  /*41a0*/  HFMA2 R0, -RZ, RZ, 0, 5.9604644775390625e-08 ;  /* 0x00000001ff007431 */ /* 0x004fe400000001ff */
[----:B------:R-:W-:Y:S03]  /*41b0*/  IMAD.MOV.U32 R88, RZ, RZ, 0x1 ;  /* 0x00000001ff587424 */ /* 0x000fe600078e00ff */
[----:B------:R-:W-:Y:S05]  /*41c0*/  PLOP3.LUT P0, PT, PT, PT, UP0, 0x80, 0x8 ;  /* 0x000000000008781c */ /* 0x000fea0003f0f008 */
[----:B------:R-:W2:Y:S01]  /*41d0*/  @UP0 LDCU.64 UR14, c[0x0][0x888] ;  /* 0x00011100ff0e07ac */ /* 0x000ea20008000a00 */
[----:B------:R-:W-:Y:S07]  /*41e0*/  @UP0 UIMAD UR8, UR36, UR4, URZ ;  /* 0x00000004240802a4 */ /* 0x000fee000f8e02ff */
[----:B------:R-:W-:Y:S01]  /*41f0*/  @!P0 PRMT R88, R0, 0x7610, R88 ;  /* 0x0000761000588816 */ /* 0x000fe20000000058 */
[----:B--2---:R-:W-:Y:S03]  /*4200*/  @UP0 UIMAD.WIDE UR14, UR8, 0x4, UR14 ;  /* 0x00000004080e08a5 */ /* 0x004fe6000f8e020e */
[----:B------:R-:W2:Y:S03]  /*4210*/  @!UP0 LDCU UR8, c[0x0][0x880] ;  /* 0x00011000ff0887ac */ /* 0x000ea60008000800 */
[----:B------:R-:W-:Y:S01]  /*4220*/  IMAD.U32 R8, RZ, RZ, UR14 ;  /* 0x0000000eff087e24 */ /* 0x000fe2000f8e00ff */
[----:B------:R-:W-:Y:S05]  /*4230*/  MOV R9, UR15 ;  /* 0x0000000f00097c02 */ /* 0x000fea0008000f00 */
[----:B-----5:R3:W5:Y:S02]  /*4240*/  @P0 LDG.E R49, desc[UR46][R8.64] ;  /* 0x0000002e08310981 */ /* 0x020764000c1e1900 */
[----:B--23--:R-:W-:Y:S07]  /*4250*/  @!P0 IMAD.U32 R49, RZ, RZ, UR8 ;  /* 0x00000008ff318e24 */ /* 0x00cfee000f8e00ff */
.L_x_75:
[----:B-----5:R-:W-:Y:S01]  /*4260*/  @!P2 FSETP.EQ.AND P0, PT, R49, RZ, PT ;  /* 0x000000ff3100a20b */ /* 0x020fe20003f02000 */
[----:B------:R-:W-:Y:S01]  /*4270*/  @!UPT UIADD3 URZ, UPT, UPT, URZ, URZ, URZ ;  /* 0x000000fffffff290 */ /* 0x000fe2000fffe0ff */
[----:B------:R-:W-:Y:S11]  /*4280*/  @!P2 BRA `(.L_x_76) ;  /* 0x000000000014a947 */ /* 0x000ff60003800000 */
[----:B------:R-:W-:Y:S02]  /*4290*/  LOP3.LUT P2, RZ, R88, 0xff, RZ, 0xc0, !PT ;  /* 0x000000ff58ff7812 */ /* 0x000fe4000784c0ff */
[----:B------:R-:W-:Y:S04]  /*42a0*/  PLOP3.LUT P0, PT, PT, PT, UP0, 0x80, 0x8 ;  /* 0x000000000008781c */ /* 0x000fe80003f0f008 */
[----:B------:R-:W-:Y:S07]  /*42b0*/  PLOP3.LUT P0, PT, P0, PT, PT, 0x8, 0x80 ;  /* 0x000000000080781c */ /* 0x000fee000070e170 */
[----:B------:R-:W-:Y:S11]  /*42c0*/  @P2 FSETP.EQ.AND P0, PT, R49, RZ, PT ;  /* 0x000000ff3100220b */ /* 0x000ff60003f02000 */
[----:B------:R-:W-:Y:S02]  /*42d0*/  @!UPT UIADD3 URZ, UPT, UPT, URZ, URZ, URZ ;  /* 0x000000fffffff290 */ /* 0x000fe4000fffe0ff */
.L_x_76:
[----:B------:R-:W-:Y:S01]  /*42e0*/  ULEA UR15, UR13, UR7, 0x3 ;  /* 0x000000070d0f7291 */ /* 0x000fe2000f8e18ff */
[----:B------:R-:W-:Y:S02]  /*42f0*/  SHF.L.U32 R9, R29, 0x1f, RZ ;  /* 0x0000001f1d097819 */ /* 0x000fe400000006ff */
[----:B------:R-:W-:Y:S04]  /*4300*/  ELECT P4, URZ, PT ;  /* 0x0000000000ff782f */ /* 0x000fe80003880000 */
[----:B------:R-:W-:Y:S02]  /*4310*/  PLOP3.LUT P4, PT, P0, P4, PT, 0xf2, 0x2f ;  /* 0x00000000002f781c */ /* 0x000fe40000789e72 */
[----:B------:R-:W3:Y:S11]  /*4320*/  SYNCS.PHASECHK.TRANS64.TRYWAIT P2, [UR15+0x88], R9 ;  /* 0x00008809ff0075a7 */ /* 0x000ef6000804110f */
[----:B-1----:R-:W-:Y:S05]  /*4330*/  @!P4 IADD3 R8, P0, PT, R30, 0x580, RZ ;  /* 0x000005801e08c810 */ /* 0x002fea0007f1e0ff */
[----:B--2---:R-:W-:Y:S01]  /*4340*/  @!P4 IMAD.X R2, RZ, RZ, R31, P0 ;  /* 0x000000ffff02c224 */ /* 0x004fe200000e061f */
[----:B---3--:R-:W-:Y:S07]  /*4350*/  @!P2 BRA `(.L_x_77) ;  /* 0x0000003800d8a947 */ /* 0x008fee0003800000 */
.L_x_154:
[----:B------:R-:W2:Y:S01]  /*4360*/  LDC.64 R12, c[0x0][0xb18] ;  /* 0x0002c600ff0c7b82 */ /* 0x000ea20000000a00 */
[----:B------:R-:W-:Y:S01]  /*4370*/  @!P4 R2UR UR8, R2 ;  /* 0x000000000208c2ca */ /* 0x000fe200000e0000 */
[----:B------:R-:W-:Y:S01]  /*4380*/  VOTEU.ALL UP2, P4 ;  /* 0x0000000000ff7886 */ /* 0x000fe20002040000 */
[----:B------:R-:W-:Y:S01]  /*4390*/  @!P4 R2UR UR9, R8 ;  /* 0x000000000809c2ca */ /* 0x000fe200000e0000 */
[----:B------:R-:W-:Y:S01]  /*43a0*/  VOTEU.ALL UP1, P4 ;  /* 0x0000000000ff7886 */ /* 0x000fe20002020000 */
[----:B-1----:R-:W-:Y:S03]  /*43b0*/  @!P4 IMAD.MOV.U32 R0, RZ, RZ, 0x2000 ;  /* 0x00002000ff00c424 */ /* 0x002fe600078e00ff */
[----:B------:R-:W1:Y:S01]  /*43c0*/  @!P1 LDC R2, c[0x0][0xb0c] ;  /* 0x0002c300ff029b82 */ /* 0x000e620000000800 */
[----:B------:R-:W-:Y:S01]  /*43d0*/  UMOV UR20, 0x0 ;  /* 0x0000000000147882 */ /* 0x000fe20000000000 */
[----:B------:R-:W-:Y:S01]  /*43e0*/  UMOV UR21, 0x10000000 ;  /* 0x1000000000157882 */ /* 0x000fe20000000000 */
[----:B------:R-:W-:Y:S01]  /*43f0*/  UMOV UR12, UR36 ;  /* 0x00000024000c7c82 */ /* 0x000fe20008000000 */
[----:B------:R-:W-:Y:S01]  /*4400*/  UIADD3 UR14, UPT, UPT, UR13, 0x1, URZ ;  /* 0x000000010d0e7890 */ /* 0x000fe2000fffe0ff */
[----:B------:R-:W-:Y:S01]  /*4410*/  @P3 SHF.R.U32.HI R26, RZ, 0x10, R21 ;  /* 0x00000010ff1a3819 */ /* 0x000fe20000011615 */
[----:B------:R-:W-:Y:S02]  /*4420*/  VIADD R28, R28, 0x1 ;  /* 0x000000011c1c7836 */ /* 0x000fe40000000000 */
[----:B------:R-:W-:Y:S01]  /*4430*/  IMAD.U32 R9, RZ, RZ, UR8 ;  /* 0x00000008ff097e24 */ /* 0x000fe2000f8e00ff */
[----:B------:R-:W-:Y:S01]  /*4440*/  @!UP2 ULEA UR8, UR13, UR7, 0xd ;  /* 0x000000070d08a291 */ /* 0x000fe2000f8e68ff */
[----:B------:R-:W-:Y:S01]  /*4450*/  IMAD.U32 R8, RZ, RZ, UR9 ;  /* 0x00000009ff087e24 */ /* 0x000fe2000f8e00ff */
[----:B------:R-:W-:Y:S02]  /*4460*/  UIADD3 UR9, UPT, UPT, UR15, 0x70, URZ ;  /* 0x000000700f097890 */ /* 0x000fe4000fffe0ff */
[----:B------:R-:W-:Y:S01]  /*4470*/  @!P4 R2UR UR19, R9 ;  /* 0x000000000913c2ca */ /* 0x000fe200000e0000 */
[----:B------:R-:W-:Y:S01]  /*4480*/  @!UP2 UIADD3 UR8, UPT, UPT, UR8, 0x200, URZ ;  /* 0x000002000808a890 */ /* 0x000fe2000fffe0ff */
[----:B------:R-:W-:Y:S01]  /*4490*/  @!P4 R2UR UR18, R8 ;  /* 0x000000000812c2ca */ /* 0x000fe200000e0000 */
[----:B------:R-:W-:Y:S01]  /*44a0*/  UISETP.NE.AND UP5, UPT, UR14, 0x3, UPT ;  /* 0x000000030e00788c */ /* 0x000fe2000bfa5270 */
[----:B------:R-:W3:Y:S01]  /*44b0*/  LDC.64 R8, c[0x0][0xb10] ;  /* 0x0002c400ff087b82 */ /* 0x000ee20000000a00 */
[----:B------:R-:W-:Y:S02]  /*44c0*/  UPRMT UR16, UR37, 0x654, UR9 ;  /* 0x0000065425107896 */ /* 0x000fe40008000009 */
[----:B------:R-:W-:Y:S02]  /*44d0*/  USEL UR17, URZ, 0x1, UP5 ;  /* 0x00000001ff117887 */ /* 0x000fe4000a800000 */
[----:B------:R-:W-:Y:S04]  /*44e0*/  USEL UR14, UR14, URZ, UP5 ;  /* 0x000000ff0e0e7287 */ /* 0x000fe8000a800000 */
[----:B------:R-:W-:Y:S01]  /*44f0*/  ULEA UR13, UR14, UR7, 0x3 ;  /* 0x000000070e0d7291 */ /* 0x000fe2000f8e18ff */
[----:B------:R-:W-:Y:S01]  /*4500*/  LOP3.LUT R29, R29, UR17, RZ, 0x3c, !PT ;  /* 0x000000111d1d7c12 */ /* 0x000fe2000f8e3cff */
[----:B------:R1:W-:Y:S01]  /*4510*/  @!UP1 UTMALDG.3D [UR8], [UR18], desc[UR20] ;  /* 0x00001408120095b4 */ /* 0x0003e20008011000 */
[----:B------:R5:W-:Y:S02]  /*4520*/  @!P4 SYNCS.ARRIVE.TRANS64.RED.A0TR RZ, [UR15+0x70], R0 ;  /* 0x00007000ffffc9a7 */ /* 0x000be4000830040f */
[----:B------:R-:W-:Y:S01]  /*4530*/  SHF.L.U32 R14, R29, 0x1f, RZ ;  /* 0x0000001f1d0e7819 */ /* 0x000fe200000006ff */
[C---:B---3--:R-:W-:Y:S01]  /*4540*/  @!P1 IMAD.HI.U32 R8, R11.reuse, R8, RZ ;  /* 0x000000080b089227 */ /* 0x048fe200078e00ff */
[----:B--2---:R-:W-:Y:S02]  /*4550*/  @!P1 ISETP.NE.AND P0, PT, R12, 0x1, PT ;  /* 0x000000010c00980c */ /* 0x004fe40003f05270 */
[----:B-1----:R-:W-:Y:S01]  /*4560*/  @!P1 ISETP.NE.AND P2, PT, R2, 0x1, PT ;  /* 0x000000010200980c */ /* 0x002fe20003f45270 */
[----:B------:R-:W-:Y:S01]  /*4570*/  SYNCS.ARRIVE.TRANS64.RED.A1T0 RZ, [UR16], RZ ;  /* 0x000000ffffff79a7 */ /* 0x000fe20008100410 */
[C---:B------:R-:W-:Y:S01]  /*4580*/  @!P1 IMAD.HI.U32 R13, R10.reuse, R13, RZ ;  /* 0x0000000d0a0d9227 */ /* 0x040fe200078e00ff */
[----:B------:R-:W-:Y:S04]  /*4590*/  @!P1 SHF.R.U32.HI R8, RZ, R9, R8 ;  /* 0x00000009ff089219 */ /* 0x000fe80000011608 */
[----:B------:R-:W-:Y:S01]  /*45a0*/  @!P1 SEL R8, R11, R8, !P2 ;  /* 0x000000080b089207 */ /* 0x000fe20005000000 */
[----:B------:R-:W1:Y:S01]  /*45b0*/  SYNCS.PHASECHK.TRANS64.TRYWAIT P5, [UR13+0x88], R14 ;  /* 0x0000880eff0075a7 */ /* 0x000e6200080a110d */
[----:B-----5:R-:W2:Y:S02]  /*45c0*/  @!P1 LDC R0, c[0x0][0xb20] ;  /* 0x0002c800ff009b82 */ /* 0x020ea40000000800 */
[----:B--2---:R-:W-:Y:S04]  /*45d0*/  @!P1 SHF.R.U32.HI R0, RZ, R0, R13 ;  /* 0x00000000ff009219 */ /* 0x004fe8000001160d */
[----:B------:R-:W-:Y:S05]  /*45e0*/  @!P1 SEL R9, R10, R0, !P0 ;  /* 0x000000000a099207 */ /* 0x000fea0004000000 */
[----:B------:R-:W-:Y:S02]  /*45f0*/  @!P1 IMAD.IADD R0, R9, 0x1, -R8 ;  /* 0x0000000109009824 */ /* 0x000fe400078e0a08 */
[----:B------:R-:W-:Y:S02]  /*4600*/  @!P1 IMAD.IADD R8, R8, 0x1, -R9 ;  /* 0x0000000108089824 */ /* 0x000fe400078e0a09 */
[----:B------:R-:W-:Y:S02]  /*4610*/  @!P1 IMAD R11, R0, R2, R11 ;  /* 0x00000002000b9224 */ /* 0x000fe400078e020b */
[----:B------:R-:W-:Y:S01]  /*4620*/  @!P1 IMAD R10, R8, R12, R10 ;  /* 0x0000000c080a9224 */ /* 0x000fe200078e020a */
[----:B-1----:R-:W-:Y:S06]  /*4630*/  @!P5 BRA `(.L_x_78) ;  /* 0x000000380038d947 */ /* 0x002fec0003800000 */
.L_x_156:
[----:B------:R-:W-:Y:S01]  /*4640*/  @!P4 IADD3 R2, P0, PT, R30, 0x580, RZ ;  /* 0x000005801e02c810 */ /* 0x000fe20007f1e0ff */
[----:B------:R-:W-:Y:S01]  /*4650*/  UMOV UR18, 0x0 ;  /* 0x0000000000127882 */ /* 0x000fe20000000000 */
[----:B------:R-:W-:Y:S01]  /*4660*/  UMOV UR19, 0x10000000 ;  /* 0x1000000000137882 */ /* 0x000fe20000000000 */
[----:B------:R-:W-:Y:S01]  /*4670*/  VOTEU.ALL UP1, P4 ;  /* 0x0000000000ff7886 */ /* 0x000fe20002020000 */
[----:B------:R-:W-:Y:S01]  /*4680*/  @!P4 R2UR UR9, R2 ;  /* 0x000000000209c2ca */ /* 0x000fe200000e0000 */
[----:B-1----:R-:W-:Y:S01]  /*4690*/  @!P4 IMAD.X R0, RZ, RZ, R31, P0 ;  /* 0x000000ffff00c224 */ /* 0x002fe200000e061f */
[----:B------:R-:W-:Y:S01]  /*46a0*/  UMOV UR12, UR36 ;  /* 0x00000024000c7c82 */ /* 0x000fe20008000000 */
[----:B------:R-:W-:Y:S01]  /*46b0*/  @P3 R2UR UR36, R26 ;  /* 0x000000001a2432ca */ /* 0x000fe200000e0000 */
[----:B------:R-:W-:Y:S01]  /*46c0*/  @!UP1 ULEA UR15, UR14, UR7, 0xd ;  /* 0x000000070e0f9291 */ /* 0x000fe2000f8e68ff */
[----:B------:R-:W-:Y:S01]  /*46d0*/  ISETP.NE.AND P0, PT, R28, 0x2, PT ;  /* 0x000000021c00780c */ /* 0x000fe20003f05270 */
[----:B------:R-:W-:Y:S01]  /*46e0*/  @!UP1 UIADD3 UR10, UPT, UPT, UR10, 0x20, URZ ;  /* 0x000000200a0a9890 */ /* 0x000fe2000fffe0ff */
[----:B------:R-:W-:Y:S01]  /*46f0*/  @!P4 R2UR UR8, R0 ;  /* 0x000000000008c2ca */ /* 0x000fe200000e0000 */
[----:B------:R-:W-:Y:S01]  /*4700*/  IMAD.IADD R14, R10, 0x1, R86 ;  /* 0x000000010a0e7824 */ /* 0x000fe200078e0256 */
[----:B------:R-:W-:Y:S01]  /*4710*/  SEL R0, RZ, 0x1, P0 ;  /* 0x00000001ff007807 */ /* 0x000fe20000000000 */
[----:B------:R-:W-:Y:S01]  /*4720*/  IMAD.IADD R15, R11, 0x1, R87 ;  /* 0x000000010b0f7824 */ /* 0x000fe200078e0257 */
[----:B------:R-:W-:Y:S02]  /*4730*/  SEL R28, R28, RZ, P0 ;  /* 0x000000ff1c1c7207 */ /* 0x000fe40000000000 */
[----:B------:R-:W-:Y:S01]  /*4740*/  IMAD.U32 R8, RZ, RZ, UR9 ;  /* 0x00000009ff087e24 */ /* 0x000fe2000f8e00ff */
[----:B------:R-:W-:Y:S01]  /*4750*/  UIADD3 UR9, UPT, UPT, UR13, 0x70, URZ ;  /* 0x000000700d097890 */ /* 0x000fe2000fffe0ff */
[----:B------:R-:W-:Y:S03]  /*4760*/  LOP3.LUT R27, R27, R0, RZ, 0x3c, !PT ;  /* 0x000000001b1b7212 */ /* 0x000fe600078e3cff */
[----:B------:R-:W-:Y:S02]  /*4770*/  @!P4 R2UR UR16, R8 ;  /* 0x000000000810c2ca */ /* 0x000fe400000e0000 */
[----:B------:R-:W-:Y:S01]  /*4780*/  IMAD.U32 R9, RZ, RZ, UR8 ;  /* 0x00000008ff097e24 */ /* 0x000fe2000f8e00ff */
[----:B------:R-:W-:Y:S01]  /*4790*/  @!UP1 UIADD3 UR8, UPT, UPT, UR15, 0x200, URZ ;  /* 0x000002000f089890 */ /* 0x000fe2000fffe0ff */
[----:B------:R-:W-:Y:S01]  /*47a0*/  VOTEU.ALL UP1, P4 ;  /* 0x0000000000ff7886 */ /* 0x000fe20002020000 */
[----:B------:R-:W-:Y:S02]  /*47b0*/  UPRMT UR15, UR37, 0x654, UR9 ;  /* 0x00000654250f7896 */ /* 0x000fe40008000009 */
[----:B------:R-:W-:Y:S11]  /*47c0*/  @!P4 R2UR UR17, R9 ;  /* 0x000000000911c2ca */ /* 0x000ff600000e0000 */
[----:B------:R-:W-:Y:S02]  /*47d0*/  @!UPT UIADD3 URZ, UPT, UPT, URZ, URZ, URZ ;  /* 0x000000fffffff290 */ /* 0x000fe4000fffe0ff */
[----:B------:R2:W-:Y:S01]  /*47e0*/  @!UP1 UTMALDG.3D [UR8], [UR16], desc[UR18] ;  /* 0x00001208100095b4 */ /* 0x0005e20008011000 */
[----:B------:R2:W-:Y:S01]  /*47f0*/  @!P4 SYNCS.ARRIVE.TRANS64.RED.A0TR RZ, [UR13+0x70], R25 ;  /* 0x00007019ffffc9a7 */ /* 0x0005e2000830040d */
[----:B------:R-:W-:Y:S04]  /*4800*/  UIADD3 UR13, UPT, UPT, UR14, 0x1, URZ ;  /* 0x000000010e0d7890 */ /* 0x000fe8000fffe0ff */
[----:B------:R-:W-:Y:S04]  /*4810*/  UISETP.NE.AND UP1, UPT, UR13, 0x3, UPT ;  /* 0x000000030d00788c */ /* 0x000fe8000bf25270 */
[----:B------:R-:W-:Y:S02]  /*4820*/  USEL UR14, URZ, 0x1, UP1 ;  /* 0x00000001ff0e7887 */ /* 0x000fe40008800000 */
[----:B------:R-:W-:Y:S02]  /*4830*/  USEL UR13, UR13, URZ, UP1 ;  /* 0x000000ff0d0d7287 */ /* 0x000fe40008800000 */
[----:B------:R-:W-:Y:S02]  /*4840*/  UPLOP3.LUT UP1, UPT, UPT, UPT, UPT, 0x80, 0x8 ;  /* 0x000000000008789c */ /* 0x000fe40003f2f070 */
[----:B------:R-:W-:Y:S01]  /*4850*/  LOP3.LUT R29, R29, UR14, RZ, 0x3c, !PT ;  /* 0x0000000e1d1d7c12 */ /* 0x000fe2000f8e3cff */
[----:B------:R-:W-:Y:S01]  /*4860*/  SYNCS.ARRIVE.TRANS64.RED.A1T0 RZ, [UR15], RZ ;  /* 0x000000ffffff79a7 */ /* 0x000fe2000810040f */
[----:B------:R-:W-:Y:S07]  /*4870*/  @P3 BRA `(.L_x_79) ;  /* 0xfffffff4001c3947 */ /* 0x000fee000383ffff */
[----:B------:R-:W-:Y:S01]  /*4880*/  UIADD3 UR7, UPT, UPT, UR7, 0x88, URZ ;  /* 0x0000008807077890 */ /* 0x000fe2000fffe0ff */
[----:B------:R-:W-:-:S03]  /*4890*/  SHF.L.U32 R2, R29, 0x1f, RZ ;  /* 0x0000001f1d027819 */ /* 0x000fc600000006ff */
[----:B------:R-:W-:-:S09]  /*48a0*/  ULEA UR4, UR13, UR7, 0x3 ;  /* 0x000000070d047291 */ /* 0x000fd2000f8e18ff */
[----:B------:R-:W1:Y:S02]  /*48b0*/  SYNCS.PHASECHK.TRANS64.TRYWAIT P0, [UR4], R2 ;  /* 0x00000002ff0075a7 */ /* 0x000e640008001104 */
[----:B-1----:R-:W-:Y:S05]  /*48c0*/  @!P0 BRA `(.L_x_80) ;  /* 0x0000003400ac8947 */ /* 0x002fea0003800000 */
.L_x_158:
        /* <DEDUP_REMOVED lines=9> */
.L_x_160:
[----:B------:R-:W-:-:S04]  /*4960*/  UIADD3 UR5, UPT, UPT, UR5, 0x1, URZ ;  /* 0x0000000105057890 */ /* 0x000fc8000fffe0ff */
[----:B------:R-:W-:-:S04]  /*4970*/  UISETP.NE.AND UP0, UPT, UR5, 0x3, UPT ;  /* 0x000000030500788c */ /* 0x000fc8000bf05270 */
[----:B------:R-:W-:Y:S02]  /*4980*/  USEL UR4, URZ, 0x1, UP0 ;  /* 0x00000001ff047887 */ /* 0x000fe40008000000 */
[----:B------:R-:W-:-:S04]  /*4990*/  USEL UR5, UR5, URZ, UP0 ;  /* 0x000000ff05057287 */ /* 0x000fc80008000000 */
[----:B------:R-:W-:Y:S01]  /*49a0*/  ULEA UR5, UR5, UR7, 0x3 ;  /* 0x0000000705057291 */ /* 0x000fe2000f8e18ff */
[----:B-1----:R-:W-:-:S04]  /*49b0*/  LOP3.LUT R2, R29, UR4, RZ, 0x3c, !PT ;  /* 0x000000041d027c12 */ /* 0x002fc8000f8e3cff */
[----:B------:R-:W-:Y:S01]  /*49c0*/  SHF.L.U32 R2, R2, 0x1f, RZ ;  /* 0x0000001f02027819 */ /* 0x000fe200000006ff */
[----:B------:R-:W-:-:S07]  /*49d0*/  IMAD.U32 R0, RZ, RZ, UR5 ;  /* 0x00000005ff007e24 */ /* 0x000fce000f8e00ff */
.L_x_82:
[----:B-1----:R1:W3:Y:S02]  /*49e0*/  SYNCS.PHASECHK.TRANS64.TRYWAIT P0, [R0+URZ], R2 ;  /* 0x00000002000075a7 */ /* 0x0022e400080011ff */
[----:B---3--:R-:W-:Y:S05]  /*49f0*/  @!P0 NANOSLEEP.SYNCS 0x989680 ;  /* 0x009896800000895d */ /* 0x008fea0003900000 */
[----:B------:R-:W3:Y:S02]  /*4a00*/  @!P0 SYNCS.PHASECHK.TRANS64 P0, [R0+URZ], R2 ;  /* 0x00000002000085a7 */ /* 0x000ee400080010ff */
[----:B--23--:R-:W-:Y:S05]  /*4a10*/  @P0 EXIT ;  /* 0x000000000000094d */ /* 0x00cfea0003800000 */
[----:B------:R-:W-:Y:S05]  /*4a20*/  BRA `(.L_x_82) ;  /* 0xfffffffc00ec7947 */ /* 0x000fea000383ffff */
.L_x_70:
[----:B------:R-:W-:-:S06]  /*4a30*/  UISETP.GE.AND UP1, UPT, UR8, 0x4, UPT ;  /* 0x000000040800788c */ /* 0x000fcc000bf26270 */
[----:B------:R-:W-:-:S13]  /*4a40*/  PLOP3.LUT P0, PT, PT, PT, UP1, 0x80, 0x8 ;  /* 0x000000000008781c */ /* 0x000fda0003f0f018 */
[----:B------:R-:W-:Y:S05]  /*4a50*/  @!P0 EXIT ;  /* 0x000000000000894d */ /* 0x000fea0003800000 */
[----:B------:R-:W-:Y:S01]  /*4a60*/  BAR.SYNC.DEFER_BLOCKING 0x6, 0xa0 ;  /* 0x0182800000007b1d */ /* 0x000fe20000010000 */
[C---:B------:R-:W-:Y:S01]  /*4a70*/  IMAD.SHL.U32 R2, R93.reuse, 0x20, RZ ;  /* 0x000000205d027824 */ /* 0x040fe200078e00ff */
[C---:B------:R-:W-:Y:S01]  /*4a80*/  LOP3.LUT R94, R93.reuse, 0x2, RZ, 0xc0, !PT ;  /* 0x000000025d5e7812 */ /* 0x040fe200078ec0ff */
[C---:B------:R-:W-:Y:S01]  /*4a90*/  IMAD.SHL.U32 R99, R93.reuse, 0x4, RZ ;  /* 0x000000045d637824 */ /* 0x040fe200078e00ff */
[C---:B------:R-:W-:Y:S01]  /*4aa0*/  LOP3.LUT R100, R93.reuse, 0x60, RZ, 0xc0, !PT ;  /* 0x000000605d647812 */ /* 0x040fe200078ec0ff */
[C---:B------:R-:W-:Y:S01]  /*4ab0*/  IMAD.U32 R46, R93.reuse, 0x10000, RZ ;  /* 0x000100005d2e7824 */ /* 0x040fe200078e00ff */
[----:B------:R-:W-:Y:S02]  /*4ac0*/  UMOV UR48, 0x400 ;  /* 0x0000040000307882 */ /* 0x000fe40000000000 */
[----:B------:R-:W1:Y:S01]  /*4ad0*/  LDC R91, c[0x0][0x370] ;  /* 0x0000dc00ff5b7b82 */ /* 0x000e620000000800 */
[----:B------:R-:W-:Y:S01]  /*4ae0*/  ULEA UR48, UR37, UR48, 0x18 ;  /* 0x0000003025307291 */ /* 0x000fe2000f8ec0ff */
[----:B------:R-:W-:Y:S01]  /*4af0*/  LOP3.LUT R3, R2, 0xc0, RZ, 0xc0, !PT ;  /* 0x000000c002037812 */ /* 0x000fe200078ec0ff */
[----:B------:R-:W-:Y:S01]  /*4b00*/  IMAD.MOV.U32 R45, RZ, RZ, RZ ;  /* 0x000000ffff2d7224 */ /* 0x000fe200078e00ff */
[----:B------:R-:W-:Y:S01]  /*4b10*/  LOP3.LUT R93, R93, 0x4, RZ, 0xc0, !PT ;  /* 0x000000045d5d7812 */ /* 0x000fe200078ec0ff */
[----:B------:R-:W-:Y:S01]  /*4b20*/  UIADD3 UR52, UPT, UPT, UR48, 0x200, URZ ;  /* 0x0000020030347890 */ /* 0x000fe2000fffe0ff */
[----:B------:R-:W-:-:S02]  /*4b30*/  LOP3.LUT R99, R3, 0x18, R99, 0xf8, !PT ;  /* 0x0000001803637812 */ /* 0x000fc400078ef863 */
[----:B------:R-:W-:Y:S01]  /*4b40*/  CS2R R96, SRZ ;  /* 0x0000000000607805 */ /* 0x000fe2000001ff00 */
[----:B------:R-:W2:Y:S01]  /*4b50*/  LDC R42, c[0x0][0xb0c] ;  /* 0x0002c300ff2a7b82 */ /* 0x000ea20000000800 */
[----:B------:R-:W-:Y:S01]  /*4b60*/  LOP3.LUT R46, R46, 0x600000, RZ, 0xc0, !PT ;  /* 0x006000002e2e7812 */ /* 0x000fe200078ec0ff */
[----:B------:R-:W-:Y:S01]  /*4b70*/  IMAD.MOV.U32 R103, RZ, RZ, RZ ;  /* 0x000000ffff677224 */ /* 0x000fe200078e00ff */
[----:B------:R-:W-:Y:S01]  /*4b80*/  IADD3 R98, PT, PT, -R93, 0x2, RZ ;  /* 0x000000025d627810 */ /* 0x000fe20007ffe1ff */
[----:B------:R-:W-:Y:S01]  /*4b90*/  IMAD.MOV R94, RZ, RZ, -R94 ;  /* 0x000000ffff5e7224 */ /* 0x000fe200078e0a5e */
[----:B------:R-:W-:Y:S01]  /*4ba0*/  LOP3.LUT R99, R99, 0xf20, R2, 0xf8, !PT ;  /* 0x00000f2063637812 */ /* 0x000fe200078ef802 */
[----:B------:R-:W-:Y:S01]  /*4bb0*/  IMAD.MOV R93, RZ, RZ, -R93 ;  /* 0x000000ffff5d7224 */ /* 0x000fe200078e0a5d */
[----:B------:R-:W4:Y:S01]  /*4bc0*/  LDCU.64 UR54, c[0x0][0x348] ;  /* 0x00006900ff3677ac */ /* 0x000f220008000a00 */
[----:B------:R-:W1:Y:S01]  /*4bd0*/  LDC R89, c[0x0][0xb20] ;  /* 0x0002c800ff597b82 */ /* 0x000e620000000800 */
[----:B------:R-:W3:Y:S01]  /*4be0*/  LDS R0, [UR48+0x160] ;  /* 0x00016030ff007984 */ /* 0x000ee20008000800 */
[----:B------:R-:W-:Y:S01]  /*4bf0*/  IMAD.SHL.U32 R98, R98, 0x10, RZ ;  /* 0x0000001062627824 */ /* 0x000fe200078e00ff */
[----:B------:R-:W-:Y:S01]  /*4c00*/  LEA R99, R99, UR52, 0x1 ;  /* 0x0000003463637c11 */ /* 0x000fe2000f8e08ff */
[----:B------:R-:W-:Y:S01]  /*4c10*/  UMOV UR51, 0x1 ;  /* 0x0000000100337882 */ /* 0x000fe20000000000 */
[----:B------:R-:W-:Y:S01]  /*4c20*/  UMOV UR56, URZ ;  /* 0x000000ff00387c82 */ /* 0x000fe20008000000 */
[----:B------:R-:W1:Y:S02]  /*4c30*/  LDCU.64 UR38, c[0x0][0x888] ;  /* 0x00011100ff2677ac */ /* 0x000e640008000a00 */
[----:B------:R-:W1:Y:S01]  /*4c40*/  LDC R41, c[0x0][0xb30] ;  /* 0x0002cc00ff297b82 */ /* 0x000e620000000800 */
[----:B------:R-:W1:Y:S01]  /*4c50*/  LDCU.64 UR44, c[0x0][0x890] ;  /* 0x00011200ff2c77ac */ /* 0x000e620008000a00 */
[----:B------:R-:W-:Y:S01]  /*4c60*/  UMOV UR50, URZ ;  /* 0x000000ff00327c82 */ /* 0x000fe20008000000 */
[----:B------:R-:W-:-:S05]  /*4c70*/  UMOV UR49, URZ ;  /* 0x000000ff00317c82 */ /* 0x000fca0008000000 */
[----:B------:R-:W1:Y:S08]  /*4c80*/  LDC.64 R84, c[0x0][0xb10] ;  /* 0x0002c400ff547b82 */ /* 0x000e700000000a00 */
[----:B------:R-:W1:Y:S08]  /*4c90*/  LDC.64 R38, c[0x0][0xb18] ;  /* 0x0002c600ff267b82 */ /* 0x000e700000000a00 */
[----:B------:R-:W1:Y:S08]  /*4ca0*/  LDC.64 R36, c[0x0][0xb28] ;  /* 0x0002ca00ff247b82 */ /* 0x000e700000000a00 */
[----:B------:R-:W1:Y:S01]  /*4cb0*/  LDC.64 R82, c[0x0][0x8b0] ;  /* 0x00022c00ff527b82 */ /* 0x000e620000000a00 */
[----:B---3--:R-:W-:-:S07]  /*4cc0*/  IMAD.IADD R46, R0, 0x1, R46 ;  /* 0x00000001002e7824 */ /* 0x008fce00078e022e */
[----:B------:R-:W3:Y:S08]  /*4cd0*/  LDC.64 R80, c[0x0][0x8a8] ;  /* 0x00022a00ff507b82 */ /* 0x000ef00000000a00 */
[----:B--2-4-:R-:W1:Y:S02]  /*4ce0*/  LDC R90, c[0x0][0x374] ;  /* 0x0000dd00ff5a7b82 */ /* 0x014e640000000800 */
.L_x_113:
[C---:B------:R-:W-:Y:S02]  /*4cf0*/  LEA R0, R103.reuse, UR48, 0x3 ;  /* 0x0000003067007c11 */ /* 0x040fe4000f8e18ff */
[----:B------:R-:W-:Y:S02]  /*4d00*/  SHF.L.U32 R2, R96, 0x1f, RZ ;  /* 0x0000001f60027819 */ /* 0x000fe400000006ff */
[----:B------:R-:W-:Y:S02]  /*4d10*/  LEA R16, R103, UR48, 0x4 ;  /* 0x0000003067107c11 */ /* 0x000fe4000f8e20ff */
[----:B------:R-:W2:Y:S02]  /*4d20*/  SYNCS.PHASECHK.TRANS64.TRYWAIT P0, [R0+URZ+0xb0], R2 ;  /* 0x0000b002000075a7 */ /* 0x000ea400080011ff */
[----:B--2---:R-:W-:Y:S05]  /*4d30*/  @!P0 BRA `(.L_x_83) ;  /* 0x0000003000c08947 */ /* 0x004fea0003800000 */
.L_x_161:
[----:B------:R-:W4:Y:S01]  /*4d40*/  LDC.64 R10, c[0x0][0xb10] ;  /* 0x0002c400ff0a7b82 */ /* 0x000f220000000a00 */
[----:B------:R-:W3:Y:S01]  /*4d50*/  LDS.128 R16, [R16+0x140] ;  /* 0x0001400010107984 */ /* 0x000ee20000000c00 */
[----:B-1----:R-:W-:Y:S01]  /*4d60*/  ISETP.NE.AND P1, PT, R41, 0x1, PT ;  /* 0x000000012900780c */ /* 0x002fe20003f25270 */
[----:B--2---:R-:W-:Y:S01]  /*4d70*/  VIADD R0, R0, 0xc0 ;  /* 0x000000c000007836 */ /* 0x004fe20000000000 */
[----:B------:R-:W-:Y:S04]  /*4d80*/  ISETP.GE.AND P0, PT, R40, 0x1, PT ;  /* 0x000000012800780c */ /* 0x000fe80003f06270 */
[----:B------:R-:W1:Y:S01]  /*4d90*/  LDC.64 R8, c[0x0][0xb18] ;  /* 0x0002c600ff087b82 */ /* 0x000e620000000a00 */
[----:B------:R-:W-:Y:S01]  /*4da0*/  PRMT R0, RZ, 0x654, R0 ;  /* 0x00000654ff007816 */ /* 0x000fe20000000000 */
[----:B------:R-:W-:Y:S01]  /*4db0*/  @!PT LDS RZ, [RZ] ;  /* 0x00000000fffff984 */ /* 0x000fe20000000800 */
[----:B------:R-:W-:Y:S01]  /*4dc0*/  @!PT LDS RZ, [RZ] ;  /* 0x00000000fffff984 */ /* 0x000fe20000000800 */
[----:B------:R-:W-:Y:S01]  /*4dd0*/  @!PT LDS RZ, [RZ] ;  /* 0x00000000fffff984 */ /* 0x000fe20000000800 */
[----:B------:R-:W-:Y:S01]  /*4de0*/  @!PT LDS RZ, [RZ] ;  /* 0x00000000fffff984 */ /* 0x000fe20000000800 */
[----:B------:R2:W-:Y:S06]  /*4df0*/  MEMBAR.ALL.CTA ;  /* 0x0000000000007992 */ /* 0x0005ec0000008000 */
[----:B--2---:R-:W2:Y:S01]  /*4e00*/  FENCE.VIEW.ASYNC.S ;  /* 0x00000000000073c6 */ /* 0x004ea20000000000 */
[----:B------:R-:W1:Y:S08]  /*4e10*/  @!P1 LDC R12, c[0x0][0xb20] ;  /* 0x0002c800ff0c9b82 */ /* 0x000e700000000800 */
[----:B------:R-:W1:Y:S01]  /*4e20*/  @!P1 LDC R7, c[0x0][0xb0c] ;  /* 0x0002c300ff079b82 */ /* 0x000e620000000800 */
[----:B--2---:R2:W-:Y:S01]  /*4e30*/  SYNCS.ARRIVE.TRANS64.RED.A1T0 RZ, [R0+URZ], RZ ;  /* 0x000000ff00ff79a7 */ /* 0x0045e200081004ff */
[----:B---3--:R-:W-:Y:S04]  /*4e40*/  LOP3.LUT P4, RZ, R18, 0x1, RZ, 0xc0, !PT ;  /* 0x0000000112ff7812 */ /* 0x008fe8000788c0ff */
[----:B------:R-:W-:Y:S09]  /*4e50*/  P2R R101, PR, RZ, 0x10 ;  /* 0x00000010ff657803 */ /* 0x000ff20000000000 */
[----:B------:R-:W-:Y:S02]  /*4e60*/  @P4 MOV R44, R16 ;  /* 0x00000010002c4202 */ /* 0x000fe40000000f00 */
[----:B------:R-:W-:Y:S01]  /*4e70*/  @P4 LOP3.LUT R43, R17, 0xffff, RZ, 0xc0, !PT ;  /* 0x0000ffff112b4812 */ /* 0x000fe200078ec0ff */
[----:B--2-4-:R-:W-:Y:S06]  /*4e80*/  @!P0 BRA `(.L_x_84) ;  /* 0x0000000000a48947 */ /* 0x014fec0003800000 */
[----:B------:R-:W-:Y:S01]  /*4e90*/  IMAD.HI.U32 R0, R90, R39, RZ ;  /* 0x000000275a007227 */ /* 0x000fe200078e00ff */
[----:B------:R-:W-:Y:S02]  /*4ea0*/  ISETP.NE.AND P0, PT, R38, 0x1, PT ;  /* 0x000000012600780c */ /* 0x000fe40003f05270 */
[----:B------:R-:W-:Y:S01]  /*4eb0*/  ISETP.NE.AND P2, PT, R40, 0x1, PT ;  /* 0x000000012800780c */ /* 0x000fe20003f45270 */
[----:B------:R-:W-:Y:S01]  /*4ec0*/  IMAD.HI.U32 R4, R91, R84, RZ ;  /* 0x000000545b047227 */ /* 0x000fe200078e00ff */
[----:B------:R-:W-:Y:S02]  /*4ed0*/  SHF.R.U32.HI R0, RZ, R89, R0 ;  /* 0x00000059ff007219 */ /* 0x000fe40000011600 */
[----:B------:R-:W-:Y:S01]  /*4ee0*/  ISETP.NE.AND P3, PT, R42, 0x1, PT ;  /* 0x000000012a00780c */ /* 0x000fe20003f65270 */
[----:B------:R-:W-:Y:S01]  /*4ef0*/  IMAD.HI.U32 R6, R43, R39, RZ ;  /* 0x000000272b067227 */ /* 0x000fe200078e00ff */
[-C--:B------:R-:W-:Y:S02]  /*4f00*/  SHF.R.U32.HI R4, RZ, R85.reuse, R4 ;  /* 0x00000055ff047219 */ /* 0x080fe40000011604 */
[----:B------:R-:W-:Y:S01]  /*4f10*/  SEL R0, R90, R0, !P0 ;  /* 0x000000005a007207 */ /* 0x000fe20004000000 */
[----:B------:R-:W-:Y:S01]  /*4f20*/  IMAD.HI.U32 R5, R44, R84, RZ ;  /* 0x000000542c057227 */ /* 0x000fe200078e00ff */
[----:B------:R-:W-:Y:S03]  /*4f30*/  SEL R4, R91, R4, !P3 ;  /* 0x000000045b047207 */ /* 0x000fe60005800000 */
[-C--:B------:R-:W-:Y:S01]  /*4f40*/  IMAD.HI.U32 R3, R0, R36.reuse, RZ ;  /* 0x0000002400037227 */ /* 0x080fe200078e00ff */
[----:B------:R-:W-:Y:S03]  /*4f50*/  SHF.R.U32.HI R5, RZ, R85, R5 ;  /* 0x00000055ff057219 */ /* 0x000fe60000011605 */
[----:B------:R-:W-:Y:S01]  /*4f60*/  IMAD.HI.U32 R2, R4, R36, RZ ;  /* 0x0000002404027227 */ /* 0x000fe200078e00ff */
[----:B------:R-:W-:Y:S02]  /*4f70*/  @P2 SHF.R.U32.HI R0, RZ, R37, R3 ;  /* 0x00000025ff002219 */ /* 0x000fe40000011603 */
[----:B------:R-:W-:Y:S02]  /*4f80*/  SHF.R.U32.HI R3, RZ, R89, R6 ;  /* 0x00000059ff037219 */ /* 0x000fe40000011606 */
[----:B------:R-:W-:Y:S01]  /*4f90*/  @P2 SHF.R.U32.HI R4, RZ, R37, R2 ;  /* 0x00000025ff042219 */ /* 0x000fe20000011602 */
[----:B------:R-:W-:Y:S01]  /*4fa0*/  IMAD R0, R40, R0, RZ ;  /* 0x0000000028007224 */ /* 0x000fe200078e02ff */
[----:B------:R-:W-:Y:S02]  /*4fb0*/  SEL R3, R43, R3, !P0 ;  /* 0x000000032b037207 */ /* 0x000fe40004000000 */
[----:B------:R-:W-:Y:S01]  /*4fc0*/  SEL R2, R44, R5, !P3 ;  /* 0x000000052c027207 */ /* 0x000fe20005800000 */
[----:B------:R-:W-:Y:S01]  /*4fd0*/  IMAD R5, R40, R4, RZ ;  /* 0x0000000428057224 */ /* 0x000fe200078e02ff */
[C---:B------:R-:W-:Y:S01]  /*4fe0*/  ISETP.GE.AND P0, PT, R3.reuse, R0, PT ;  /* 0x000000000300720c */ /* 0x040fe20003f06270 */
[C---:B------:R-:W-:Y:S03]  /*4ff0*/  IMAD.HI.U32 R0, R3.reuse, R36, RZ ;  /* 0x0000002403007227 */ /* 0x040fe600078e00ff */
[C---:B------:R-:W-:Y:S02]  /*5000*/  ISETP.GE.OR P0, PT, R2.reuse, R5, P0 ;  /* 0x000000050200720c */ /* 0x040fe40000706670 */
[----:B------:R-:W-:Y:S04]  /*5010*/  SHF.R.U32.HI R0, RZ, R37, R0 ;  /* 0x00000025ff007219 */ /* 0x000fe80000011600 */
[C---:B------:R-:W-:Y:S05]  /*5020*/  SEL R6, R3.reuse, R0, !P2 ;  /* 0x0000000003067207 */ /* 0x040fea0005000000 */
        /* <DEDUP_REMOVED lines=14> */
[----:B------:R-:W-:Y:S07]  /*5110*/  IMAD R43, R3, R38, R43 ;  /* 0x00000026032b7224 */ /* 0x000fee00078e022b */
.L_x_84:
[----:B-1----:R-:W-:Y:S01]  /*5120*/  @!P1 ISETP.NE.AND P0, PT, R8, 0x1, PT ;  /* 0x000000010800980c */ /* 0x002fe20003f05270 */
[----:B------:R-:W-:Y:S01]  /*5130*/  @!P1 IMAD.HI.U32 R0, R44, R10, RZ ;  /* 0x0000000a2c009227 */ /* 0x000fe200078e00ff */
[----:B------:R-:W-:Y:S01]  /*5140*/  @!P1 ISETP.NE.AND P2, PT, R7, 0x1, PT ;  /* 0x000000010700980c */ /* 0x000fe20003f45270 */
[----:B------:R-:W-:Y:S01]  /*5150*/  ULOP3.LUT UP0, URZ, UR52, 0x1b0, URZ, 0xc0, !UPT ;  /* 0x000001b034ff7892 */ /* 0x000fe2000f80c0ff */
[----:B------:R-:W-:Y:S01]  /*5160*/  R2UR UR42, R15 ;  /* 0x000000000f2a72ca */ /* 0x000fe200000e0000 */
[----:B------:R-:W-:Y:S01]  /*5170*/  @!P1 IMAD.HI.U32 R2, R43, R9, RZ ;  /* 0x000000092b029227 */ /* 0x000fe200078e00ff */
[----:B------:R-:W-:Y:S02]  /*5180*/  @!P1 SHF.R.U32.HI R0, RZ, R11, R0 ;  /* 0x0000000bff009219 */ /* 0x000fe40000011600 */
[----:B------:R-:W-:Y:S01]  /*5190*/  R2UR UR41, R14 ;  /* 0x000000000e2972ca */ /* 0x000fe200000e0000 */
[----:B------:R-:W-:Y:S01]  /*51a0*/  VIADD R103, R103, 0x1 ;  /* 0x0000000167677836 */ /* 0x000fe20000000000 */
[----:B------:R-:W-:Y:S02]  /*51b0*/  @!P1 SHF.R.U32.HI R2, RZ, R12, R2 ;  /* 0x0000000cff029219 */ /* 0x000fe40000011602 */
[----:B------:R-:W-:Y:S02]  /*51c0*/  @!P1 SEL R3, R44, R0, !P2 ;  /* 0x000000002c039207 */ /* 0x000fe40005000000 */
[----:B------:R-:W-:Y:S02]  /*51d0*/  @!P1 SEL R2, R43, R2, !P0 ;  /* 0x000000022b029207 */ /* 0x000fe40004000000 */
[----:B------:R-:W-:Y:S01]  /*51e0*/  @P4 SHF.R.U32.HI R95, RZ, 0x10, R17 ;  /* 0x00000010ff5f4819 */ /* 0x000fe20000011611 */
[----:B------:R-:W-:Y:S02]  /*51f0*/  USHF.L.U32 UR42, UR42, 0x7, URZ ;  /* 0x000000072a2a7899 */ /* 0x000fe400080006ff */
[----:B------:R-:W-:Y:S02]  /*5200*/  @!P1 IMAD.IADD R0, R2, 0x1, -R3 ;  /* 0x0000000102009824 */ /* 0x000fe400078e0a03 */
[----:B------:R-:W-:Y:S01]  /*5210*/  @!P1 IMAD.IADD R2, R3, 0x1, -R2 ;  /* 0x0000000103029824 */ /* 0x000fe200078e0a02 */
[----:B------:R-:W-:Y:S01]  /*5220*/  USHF.L.U32 UR41, UR41, 0x6, URZ ;  /* 0x0000000629297899 */ /* 0x000fe200080006ff */
[----:B------:R-:W-:Y:S02]  /*5230*/  @!P1 IMAD R44, R0, R7, R44 ;  /* 0x00000007002c9224 */ /* 0x000fe400078e022c */
[----:B------:R-:W-:Y:S01]  /*5240*/  @!P1 IMAD R43, R2, R8, R43 ;  /* 0x00000008022b9224 */ /* 0x000fe200078e022b */
[----:B------:R-:W-:Y:S08]  /*5250*/  BRA.U !UP0, `(.L_x_85) ;  /* 0x00000001087c7547 */ /* 0x000ff0000b800000 */
[----:B------:R-:W1:Y:S01]  /*5260*/  LDCU.64 UR8, c[0x4][0x80] ;  /* 0x01001000ff0877ac */ /* 0x000e620008000a00 */
[----:B------:R-:W-:Y:S01]  /*5270*/  MOV R2, 0x0 ;  /* 0x0000000000027802 */ /* 0x000fe20000000f00 */
[----:B------:R-:W-:Y:S02]  /*5280*/  HFMA2 R12, -RZ, RZ, 0, 5.9604644775390625e-08 ;  /* 0x00000001ff0c7431 */ /* 0x000fe400000001ff */
[----:B------:R-:W-:Y:S01]  /*5290*/  IMAD.MOV.U32 R8, RZ, RZ, 0x70 ;  /* 0x00000070ff087424 */ /* 0x000fe200078e00ff */
[----:B------:R2:W3:Y:S01]  /*52a0*/  LDC.64 R14, c[0x4][R2] ;  /* 0x01000000020e7b82 */ /* 0x0004e20000000a00 */
[----:B------:R-:W4:Y:S01]  /*52b0*/  LDCU.64 UR6, c[0x4][0x88] ;  /* 0x01001100ff0677ac */ /* 0x000f220008000a00 */
[----:B------:R-:W-:Y:S01]  /*52c0*/  IMAD.MOV.U32 R13, RZ, RZ, RZ ;  /* 0x000000ffff0d7224 */ /* 0x000fe200078e00ff */
[----:B------:R-:W2:Y:S01]  /*52d0*/  LDCU.64 UR4, c[0x4][0x8] ;  /* 0x01000100ff0477ac */ /* 0x000ea20008000a00 */
[----:B-1----:R-:W-:Y:S01]  /*52e0*/  MOV R5, UR9 ;  /* 0x0000000900057c02 */ /* 0x002fe20008000f00 */
[----:B------:R-:W-:Y:S01]  /*52f0*/  IMAD.U32 R4, RZ, RZ, UR8 ;  /* 0x00000008ff047e24 */ /* 0x000fe2000f8e00ff */
[----:B----4-:R-:W-:Y:S01]  /*5300*/  MOV R7, UR7 ;  /* 0x0000000700077c02 */ /* 0x010fe20008000f00 */
[----:B------:R-:W-:Y:S01]  /*5310*/  IMAD.U32 R6, RZ, RZ, UR6 ;  /* 0x00000006ff067e24 */ /* 0x000fe2000f8e00ff */
[----:B--2---:R-:W-:Y:S01]  /*5320*/  MOV R11, UR5 ;  /* 0x00000005000b7c02 */ /* 0x004fe20008000f00 */
[----:B------:R-:W-:Y:S02]  /*5330*/  IMAD.U32 R10, RZ, RZ, UR4 ;  /* 0x00000004ff0a7e24 */ /* 0x000fe4000f8e00ff */
[----:B------:R-:W-:Y:S07]  /*5340*/  LEPC R20, `(.L_x_86) ;  /* 0x000000001014794e */ /* 0x000fee0000000000 */
[----:B---3-5:R-:W-:Y:S05]  /*5350*/  CALL.ABS.NOINC R14 ;  /* 0x000000000e007343 */ /* 0x028fea0003c00000 */
.L_x_86:
[----:B------:R-:W1:Y:S01]  /*5360*/  LDCU.64 UR8, c[0x4][0x80] ;  /* 0x01001000ff0877ac */ /* 0x000e620008000a00 */
[----:B------:R-:W2:Y:S01]  /*5370*/  LDC.64 R2, c[0x4][R2] ;  /* 0x0100000002027b82 */ /* 0x000ea20000000a00 */
[----:B------:R-:W-:Y:S02]  /*5380*/  HFMA2 R12, -RZ, RZ, 0, 5.9604644775390625e-08 ;  /* 0x00000001ff0c7431 */ /* 0x000fe400000001ff */
[----:B------:R-:W-:Y:S02]  /*5390*/  IMAD.MOV.U32 R8, RZ, RZ, 0x70 ;  /* 0x00000070ff087424 */ /* 0x000fe400078e00ff */
[----:B------:R-:W-:Y:S01]  /*53a0*/  IMAD.MOV.U32 R13, RZ, RZ, RZ ;  /* 0x000000ffff0d7224 */ /* 0x000fe200078e00ff */
[----:B------:R-:W3:Y:S01]  /*53b0*/  LDCU.64 UR6, c[0x4][0x88] ;  /* 0x01001100ff0677ac */ /* 0x000ee20008000a00 */
[----:B------:R-:W4:Y:S01]  /*53c0*/  LDCU.64 UR4, c[0x4][0x8] ;  /* 0x01000100ff0477ac */ /* 0x000f220008000a00 */
[----:B-1----:R-:W-:Y:S02]  /*53d0*/  MOV R4, UR8 ;  /* 0x0000000800047c02 */ /* 0x002fe40008000f00 */
[----:B------:R-:W-:Y:S02]  /*53e0*/  MOV R5, UR9 ;  /* 0x0000000900057c02 */ /* 0x000fe40008000f00 */
[----:B---3--:R-:W-:Y:S01]  /*53f0*/  MOV R7, UR7 ;  /* 0x0000000700077c02 */ /* 0x008fe20008000f00 */
[----:B------:R-:W-:Y:S01]  /*5400*/  IMAD.U32 R6, RZ, RZ, UR6 ;  /* 0x00000006ff067e24 */ /* 0x000fe2000f8e00ff */
[----:B----4-:R-:W-:Y:S01]  /*5410*/  MOV R11, UR5 ;  /* 0x00000005000b7c02 */ /* 0x010fe20008000f00 */
[----:B------:R-:W-:Y:S02]  /*5420*/  IMAD.U32 R10, RZ, RZ, UR4 ;  /* 0x00000004ff0a7e24 */ /* 0x000fe4000f8e00ff */
[----:B------:R-:W-:Y:S07]  /*5430*/  LEPC R20, `(.L_x_85) ;  /* 0x000000001014794e */ /* 0x000fee0000000000 */
[----:B--2---:R-:W-:Y:S05]  /*5440*/  CALL.ABS.NOINC R2 ;  /* 0x0000000002007343 */ /* 0x004fea0003c00000 */
.L_x_85:
[----:B------:R-:W-:Y:S01]  /*5450*/  ISETP.NE.U32.AND P4, PT, R82, RZ, PT ;  /* 0x000000ff5200720c */ /* 0x000fe20003f85070 */
[----:B------:R-:W-:Y:S01]  /*5460*/  UISETP.NE.AND UP2, UPT, UR53, URZ, UPT ;  /* 0x000000ff3500728c */ /* 0x000fe2000bf45270 */
[----:B------:R-:W-:Y:S01]  /*5470*/  ISETP.NE.U32.AND P2, PT, RZ, UR38, PT ;  /* 0x00000026ff007c0c */ /* 0x000fe2000bf45070 */
[----:B------:R-:W-:Y:S01]  /*5480*/  UISETP.NE.U32.AND UP1, UPT, UR44, URZ, UPT ;  /* 0x000000ff2c00728c */ /* 0x000fe2000bf25070 */
[----:B------:R-:W-:Y:S01]  /*5490*/  ISETP.NE.AND.EX P4, PT, R83, RZ, PT, P4 ;  /* 0x000000ff5300720c */ /* 0x000fe20003f85340 */
[----:B------:R-:W-:Y:S01]  /*54a0*/  UPLOP3.LUT UP0, UPT, UPT, UPT, UPT, 0x40, 0x4 ;  /* 0x000000000004789c */ /* 0x000fe20003f0e870 */
[----:B------:R-:W-:Y:S01]  /*54b0*/  ISETP.NE.AND.EX P2, PT, RZ, UR39, PT, P2 ;  /* 0x00000027ff007c0c */ /* 0x000fe2000bf45320 */
[----:B------:R-:W-:Y:S01]  /*54c0*/  UISETP.NE.AND.EX UP1, UPT, UR45, URZ, UPT, UP1 ;  /* 0x000000ff2d00728c */ /* 0x000fe2000bf25310 */
[----:B------:R-:W-:Y:S04]  /*54d0*/  PLOP3.LUT P1, PT, PT, PT, UP2, 0x80, 0x8 ;  /* 0x000000000008781c */ /* 0x000fe80003f2f028 */
[----:B------:R-:W-:Y:S06]  /*54e0*/  @UP2 UPLOP3.LUT UP0, UPT, UPT, UPT, UP1, 0x80, 0x8 ;  /* 0x000000000008289c */ /* 0x000fec0003f0f010 */
[----:B------:R-:W-:Y:S01]  /*54f0*/  PLOP3.LUT P0, PT, PT, PT, UP0, 0x80, 0x8 ;  /* 0x000000000008781c */ /* 0x000fe20003f0f008 */
[----:B------:R-:W-:Y:S01]  /*5500*/  @!UPT UIADD3 URZ, UPT, UPT, URZ, URZ, URZ ;  /* 0x000000fffffff290 */ /* 0x000fe2000fffe0ff */
[----:B------:R-:W-:Y:S11]  /*5510*/  BRA.U !UP1, `(.L_x_87) ;  /* 0x0000000109387547 */ /* 0x000ff6000b800000 */
[----:B------:R-:W-:Y:S01]  /*5520*/  UISETP.NE.U32.AND UP0, UPT, UR38, URZ, UPT ;  /* 0x000000ff2600728c */ /* 0x000fe2000bf05070 */
[----:B------:R-:W-:Y:S02]  /*5530*/  HFMA2 R0, -RZ, RZ, 0, 5.9604644775390625e-08 ;  /* 0x00000001ff007431 */ /* 0x000fe400000001ff */
[----:B------:R-:W-:Y:S01]  /*5540*/  IMAD.MOV.U32 R88, RZ, RZ, 0x1 ;  /* 0x00000001ff587424 */ /* 0x000fe200078e00ff */
[----:B------:R-:W-:Y:S06]  /*5550*/  UISETP.NE.AND.EX UP0, UPT, UR39, URZ, UPT, UP0 ;  /* 0x000000ff2700728c */ /* 0x000fec000bf05300 */
[----:B------:R-:W-:Y:S05]  /*5560*/  PLOP3.LUT P3, PT, PT, PT, UP0, 0x80, 0x8 ;  /* 0x000000000008781c */ /* 0x000fea0003f6f008 */
[----:B------:R-:W1:Y:S01]  /*5570*/  @UP0 LDCU.64 UR6, c[0x0][0x888] ;  /* 0x00011100ff0607ac */ /* 0x000e620008000a00 */
[----:B------:R-:W-:Y:S07]  /*5580*/  @UP0 UIMAD UR4, UR36, UR44, URZ ;  /* 0x0000002c240402a4 */ /* 0x000fee000f8e02ff */
[----:B------:R-:W-:Y:S01]  /*5590*/  @!P3 PRMT R88, R0, 0x7610, R88 ;  /* 0x000076100058b816 */ /* 0x000fe20000000058 */
[----:B-1----:R-:W-:Y:S03]  /*55a0*/  @UP0 UIMAD.WIDE UR6, UR4, 0x4, UR6 ;  /* 0x00000004040608a5 */ /* 0x002fe6000f8e0206 */
[----:B------:R-:W1:Y:S03]  /*55b0*/  @!UP0 LDCU UR4, c[0x0][0x880] ;  /* 0x00011000ff0487ac */ /* 0x000e660008000800 */
[----:B------:R-:W-:Y:S01]  /*55c0*/  IMAD.U32 R2, RZ, RZ, UR6 ;  /* 0x00000006ff027e24 */ /* 0x000fe2000f8e00ff */
[----:B------:R-:W-:Y:S05]  /*55d0*/  MOV R3, UR7 ;  /* 0x0000000700037c02 */ /* 0x000fea0008000f00 */
[----:B-----5:R2:W5:Y:S02]  /*55e0*/  @P3 LDG.E R49, desc[UR46][R2.64] ;  /* 0x0000002e02313981 */ /* 0x020564000c1e1900 */
[----:B-12---:R-:W-:Y:S02]  /*55f0*/  @!P3 IMAD.U32 R49, RZ, RZ, UR4 ;  /* 0x00000004ff31be24 */ /* 0x006fe4000f8e00ff */
.L_x_87:
[----:B------:R-:W-:Y:S05]  /*5600*/  @!P4 BRA `(.L_x_88) ;  /* 0x000000000020c947 */ /* 0x000fea0003800000 */
[----:B------:R-:W-:Y:S04]  /*5610*/  ISETP.NE.U32.AND P3, PT, R80, RZ, PT ;  /* 0x000000ff5000720c */ /* 0x000fe80003f65070 */
[----:B------:R-:W-:Y:S11]  /*5620*/  ISETP.NE.AND.EX P3, PT, R81, RZ, PT, P3 ;  /* 0x000000ff5100720c */ /* 0x000ff60003f65330 */
[----:B------:R-:W-:Y:S02]  /*5630*/  @!UPT UIADD3 URZ, UPT, UPT, URZ, URZ, URZ ;  /* 0x000000fffffff290 */ /* 0x000fe4000fffe0ff */
[----:B------:R-:W1:Y:S01]  /*5640*/  @P3 LDC.64 R2, c[0x0][0x8a8] ;  /* 0x00022a00ff023b82 */ /* 0x000e620000000a00 */
[----:B------:R-:W-:Y:S04]  /*5650*/  @P3 IMAD R0, R82, UR36, RZ ;  /* 0x0000002452003c24 */ /* 0x000fe8000f8e02ff */
[----:B-1----:R-:W-:Y:S05]  /*5660*/  @P3 IMAD.WIDE R2, R0, 0x4, R2 ;  /* 0x0000000400023825 */ /* 0x002fea00078e0202 */
[----:B-----5:R1:W5:Y:S02]  /*5670*/  @P3 LDG.E R47, desc[UR46][R2.64] ;  /* 0x0000002e022f3981 */ /* 0x020364000c1e1900 */
[----:B-1----:R-:W2:Y:S02]  /*5680*/  @!P3 LDC R47, c[0x0][0x8a0] ;  /* 0x00022800ff2fbb82 */ /* 0x002ea40000000800 */
.L_x_88:
[----:B-----5:R-:W-:Y:S01]  /*5690*/  FSETP.NEU.AND P3, PT, R49, RZ, PT ;  /* 0x000000ff3100720b */ /* 0x020fe20003f6d000 */
[----:B------:R-:W-:Y:S01]  /*56a0*/  ULOP3.LUT UR4, UR51, 0x1, URZ, 0x3c, !UPT ;  /* 0x0000000133047892 */ /* 0x000fe2000f8e3cff */
[----:B------:R-:W-:Y:S01]  /*56b0*/  SEL R4, RZ, 0xffffffff, P2 ;  /* 0xffffffffff047807 */ /* 0x000fe20001000000 */
[----:B------:R-:W-:Y:S01]  /*56c0*/  IMAD.U32 R72, RZ, RZ, UR56 ;  /* 0x00000038ff487e24 */ /* 0x000fe2000f8e00ff */
[----:B------:R-:W-:Y:S01]  /*56d0*/  @P1 LOP3.LUT P2, RZ, R88, 0xff, RZ, 0xc0, !PT ;  /* 0x000000ff58ff1812 */ /* 0x000fe2000784c0ff */
[----:B------:R-:W-:Y:S01]  /*56e0*/  IMAD.SHL.U32 R106, R94, 0x10, RZ ;  /* 0x000000105e6a7824 */ /* 0x000fe200078e00ff */
[----:B------:R-:W-:Y:S01]  /*56f0*/  @P1 SEL R0, RZ, 0xffffffff, P3 ;  /* 0xffffffffff001807 */ /* 0x000fe20001800000 */
[----:B------:R-:W-:Y:S01]  /*5700*/  IMAD.U32 R107, RZ, RZ, UR4 ;  /* 0x00000004ff6b7e24 */ /* 0x000fe2000f8e00ff */
[----:B------:R-:W-:Y:S01]  /*5710*/  LEA R73, R45, UR48, 0x3 ;  /* 0x000000302d497c11 */ /* 0x000fe2000f8e18ff */
[----:B------:R-:W-:Y:S01]  /*5720*/  IMAD.SHL.U32 R72, R72, 0x2000, RZ ;  /* 0x0000200048487824 */ /* 0x000fe200078e00ff */
[----:B------:R-:W-:Y:S01]  /*5730*/  @P0 SEL R0, R4, R0, !P2 ;  /* 0x0000000004000207 */ /* 0x000fe20005000000 */
[----:B------:R-:W-:Y:S01]  /*5740*/  IMAD.SHL.U32 R105, R93, 0x10, RZ ;  /* 0x000000105d697824 */ /* 0x000fe200078e00ff */
[----:B------:R-:W-:Y:S01]  /*5750*/  PLOP3.LUT P2, PT, PT, PT, UP1, 0x80, 0x8 ;  /* 0x000000000008781c */ /* 0x000fe20003f4f018 */
[----:B------:R-:W-:Y:S01]  /*5760*/  IMAD.IADD R67, R99, 0x1, R72 ;  /* 0x0000000163437824 */ /* 0x000fe200078e0248 */
[----:B------:R-:W-:Y:S01]  /*5770*/  @P1 LOP3.LUT R0, R0, 0x1, RZ, 0xc0, !PT ;  /* 0x0000000100001812 */ /* 0x000fe200078ec0ff */
[----:B------:R-:W-:Y:S01]  /*5780*/  BSSY B1, `(.L_x_89) ;  /* 0x0000039000017945 */ /* 0x000fe20003800000 */
[----:B------:R-:W-:Y:S01]  /*5790*/  LOP3.LUT P4, R102, R88, 0xff, RZ, 0xc0, !PT ;  /* 0x000000ff58667812 */ /* 0x000fe2000788c0ff */
[----:B------:R-:W-:Y:S01]  /*57a0*/  IMAD.IADD R66, R67, 0x1, R106 ;  /* 0x0000000143427824 */ /* 0x000fe200078e026a */
[----:B------:R-:W-:Y:S01]  /*57b0*/  ISETP.NE.U32.OR P5, PT, R0, 0x1, !P1 ;  /* 0x000000010000780c */ /* 0x000fe20004fa5470 */
[----:B------:R-:W-:Y:S01]  /*57c0*/  IMAD.U32 R0, RZ, RZ, UR56 ;  /* 0x00000038ff007e24 */ /* 0x000fe2000f8e00ff */
[----:B------:R-:W-:Y:S01]  /*57d0*/  SEL R3, RZ, 0xffffffff, P3 ;  /* 0xffffffffff037807 */ /* 0x000fe20001800000 */
[----:B------:R-:W-:Y:S01]  /*57e0*/  IMAD.MOV.U32 R75, RZ, RZ, 0x1 ;  /* 0x00000001ff4b7424 */ /* 0x000fe200078e00ff */
[----:B------:R-:W-:Y:S01]  /*57f0*/  P2R R104, PR, RZ, 0x20 ;  /* 0x00000020ff687803 */ /* 0x000fe20000000000 */
[----:B------:R-:W-:Y:S01]  /*5800*/  IMAD R48, R45, 0x40, R46 ;  /* 0x000000402d307824 */ /* 0x000fe200078e022e */
[----:B------:R-:W-:Y:S01]  /*5810*/  LEA R0, R0, UR48, 0x3 ;  /* 0x0000003000007c11 */ /* 0x000fe2000f8e18ff */
[----:B------:R-:W-:Y:S01]  /*5820*/  IMAD.U32 R74, RZ, RZ, UR56 ;  /* 0x00000038ff4a7e24 */ /* 0x000fe2000f8e00ff */
[----:B------:R-:W-:Y:S02]  /*5830*/  @P2 SEL R3, R4, R3, !P4 ;  /* 0x0000000304032207 */ /* 0x000fe40006000000 */
[----:B------:R-:W-:Y:S02]  /*5840*/  CS2R R78, SRZ ;  /* 0x00000000004e7805 */ /* 0x000fe4000001ff00 */
[----:B------:R-:W-:Y:S02]  /*5850*/  CS2R R76, SRZ ;  /* 0x00000000004c7805 */ /* 0x000fe4000001ff00 */
[----:B------:R-:W-:Y:S02]  /*5860*/  CS2R R70, SRZ ;  /* 0x0000000000467805 */ /* 0x000fe4000001ff00 */
[----:B------:R-:W-:Y:S02]  /*5870*/  LOP3.LUT R3, R3, 0x1, RZ, 0xc0, !PT ;  /* 0x0000000103037812 */ /* 0x000fe400078ec0ff */
[----:B------:R-:W-:Y:S02]  /*5880*/  CS2R R68, SRZ ;  /* 0x0000000000447805 */ /* 0x000fe4000001ff00 */
[----:B------:R-:W-:Y:S02]  /*5890*/  @P5 SHF.L.U32 R2, R107, 0x1f, RZ ;  /* 0x0000001f6b025819 */ /* 0x000fe400000006ff */
[----:B------:R-:W-:Y:S02]  /*58a0*/  CS2R R62, SRZ ;  /* 0x00000000003e7805 */ /* 0x000fe4000001ff00 */
[----:B------:R-:W-:Y:S02]  /*58b0*/  ISETP.NE.U32.AND P2, PT, R3, 0x1, PT ;  /* 0x000000010300780c */ /* 0x000fe40003f45070 */
[----:B------:R-:W-:Y:S01]  /*58c0*/  CS2R R60, SRZ ;  /* 0x00000000003c7805 */ /* 0x000fe2000001ff00 */
[----:B------:R1:W3:Y:S01]  /*58d0*/  @P5 SYNCS.PHASECHK.TRANS64.TRYWAIT P1, [R0+URZ+0x70], R2 ;  /* 0x00007002000055a7 */ /* 0x0002e200080211ff */
[----:B------:R-:W-:Y:S02]  /*58e0*/  CS2R R58, SRZ ;  /* 0x00000000003a7805 */ /* 0x000fe4000001ff00 */
[----:B------:R-:W-:Y:S02]  /*58f0*/  P2R R108, PR, RZ, 0x4 ;  /* 0x00000004ff6c7803 */ /* 0x000fe40000000000 */
[----:B------:R-:W-:Y:S01]  /*5900*/  CS2R R56, SRZ ;  /* 0x0000000000387805 */ /* 0x000fe2000001ff00 */
[----:B------:R-:W-:Y:S02]  /*5910*/  IMAD.IADD R65, R67, 0x1, R105 ;  /* 0x0000000143417824 */ /* 0x000fe400078e0269 */
[----:B------:R-:W-:Y:S01]  /*5920*/  IMAD.IADD R64, R98, 0x1, R66 ;  /* 0x0000000162407824 */ /* 0x000fe200078e0242 */
[----:B-1----:R-:W-:Y:S04]  /*5930*/  SHF.L.U32 R2, R97, 0x1f, RZ ;  /* 0x0000001f61027819 */ /* 0x002fe800000006ff */
[----:B------:R1:W4:Y:S01]  /*5940*/  SYNCS.PHASECHK.TRANS64.TRYWAIT P0, [R73+URZ+0xd0], R2 ;  /* 0x0000d002490075a7 */ /* 0x00032200080011ff */
[----:B---3--:R-:W-:Y:S01]  /*5950*/  @P5 SEL R75, RZ, 0x1, !P1 ;  /* 0x00000001ff4b5807 */ /* 0x008fe20004800000 */
[----:B-1----:R-:W-:Y:S06]  /*5960*/  @!P5 BRA `(.L_x_90) ;  /* 0x000000000068d947 */ /* 0x002fec0003800000 */
[----:B------:R-:W-:Y:S01]  /*5970*/  ISETP.NE.AND P1, PT, R75, RZ, PT ;  /* 0x000000ff4b00720c */ /* 0x000fe20003f25270 */
[----:B------:R-:W-:Y:S01]  /*5980*/  BSSY B0, `(.L_x_91) ;  /* 0x000000d000007945 */ /* 0x000fe20003800000 */
[----:B------:R-:W-:Y:S02]  /*5990*/  CS2R R58, SRZ ;  /* 0x00000000003a7805 */ /* 0x000fe4000001ff00 */
[----:B------:R-:W-:Y:S02]  /*59a0*/  CS2R R56, SRZ ;  /* 0x0000000000387805 */ /* 0x000fe4000001ff00 */
[----:B------:R-:W-:Y:S02]  /*59b0*/  CS2R R62, SRZ ;  /* 0x00000000003e7805 */ /* 0x000fe4000001ff00 */
[----:B------:R-:W-:Y:S02]  /*59c0*/  CS2R R60, SRZ ;  /* 0x00000000003c7805 */ /* 0x000fe4000001ff00 */
[----:B------:R-:W-:Y:S02]  /*59d0*/  CS2R R70, SRZ ;  /* 0x0000000000467805 */ /* 0x000fe4000001ff00 */
[----:B------:R-:W-:Y:S02]  /*59e0*/  CS2R R68, SRZ ;  /* 0x0000000000447805 */ /* 0x000fe4000001ff00 */
[----:B------:R-:W-:Y:S02]  /*59f0*/  CS2R R78, SRZ ;  /* 0x00000000004e7805 */ /* 0x000fe4000001ff00 */
[----:B------:R-:W-:Y:S01]  /*5a00*/  CS2R R76, SRZ ;  /* 0x00000000004c7805 */ /* 0x000fe2000001ff00 */
[----:B------:R-:W-:Y:S06]  /*5a10*/  @P1 BRA `(.L_x_92) ;  /* 0x00000000000c1947 */ /* 0x000fec0003800000 */
[----:B------:R-:W-:Y:S04]  /*5a20*/  SHF.L.U32 R3, R107, 0x1f, RZ ;  /* 0x0000001f6b037819 */ /* 0x000fe800000006ff */
[----:B------:R-:W1:Y:S02]  /*5a30*/  SYNCS.PHASECHK.TRANS64.TRYWAIT P1, [R0+URZ+0x70], R3 ;  /* 0x00007003000075a7 */ /* 0x000e6400080211ff */
[----:B-1----:R-:W-:Y:S05]  /*5a40*/  @!P1 BRA `(.L_x_93) ;  /* 0x0000002400909947 */ /* 0x002fea0003800000 */
.L_x_92:
[----:B------:R-:W-:Y:S05]  /*5a50*/  BSYNC B0 ;  /* 0x0000000000007941 */ /* 0x000fea0003800000 */
.L_x_91:
[----:B------:R-:W-:Y:S01]  /*5a60*/  ISETP.NE.AND P1, PT, R108, RZ, PT ;  /* 0x000000ff6c00720c */ /* 0x000fe20003f25270 */
[----:B------:R-:W-:Y:S04]  /*5a70*/  UIADD3 UR5, UPT, UPT, UR56, 0x1, URZ ;  /* 0x0000000138057890 */ /* 0x000fe8000fffe0ff */
[----:B------:R-:W-:Y:S04]  /*5a80*/  UISETP.NE.AND UP0, UPT, UR5, 0x3, UPT ;  /* 0x000000030500788c */ /* 0x000fe8000bf05270 */
[----:B------:R-:W-:Y:S02]  /*5a90*/  USEL UR4, URZ, 0x1, UP0 ;  /* 0x00000001ff047887 */ /* 0x000fe40008000000 */
[----:B------:R-:W-:Y:S02]  /*5aa0*/  USEL UR5, UR5, URZ, UP0 ;  /* 0x000000ff05057287 */ /* 0x000fe40008000000 */
[----:B------:R3:W1:Y:S02]  /*5ab0*/  @P1 LDS.128 R56, [R67] ;  /* 0x0000000043381984 */ /* 0x0006640000000c00 */
[----:B------:R-:W-:Y:S02]  /*5ac0*/  LOP3.LUT R107, R107, UR4, RZ, 0x3c, !PT ;  /* 0x000000046b6b7c12 */ /* 0x000fe4000f8e3cff */
[----:B------:R3:W1:Y:S01]  /*5ad0*/  @P1 LDS.128 R60, [R66+0x10] ;  /* 0x00001000423c1984 */ /* 0x0006620000000c00 */
[----:B------:R-:W-:Y:S03]  /*5ae0*/  IMAD.U32 R74, RZ, RZ, UR5 ;  /* 0x00000005ff4a7e24 */ /* 0x000fe6000f8e00ff */
[----:B------:R3:W1:Y:S04]  /*5af0*/  @P1 LDS.128 R68, [R65+0x20] ;  /* 0x0000200041441984 */ /* 0x0006680000000c00 */
[----:B------:R3:W1:Y:S02]  /*5b00*/  @P1 LDS.128 R76, [R64+0x10] ;  /* 0x00001000404c1984 */ /* 0x0006640000000c00 */
.L_x_90:
[----:B------:R-:W-:Y:S05]  /*5b10*/  BSYNC B1 ;  /* 0x0000000000017941 */ /* 0x000fea0003800000 */
.L_x_89:
[----:B-1----:R-:W-:Y:S04]  /*5b20*/  SHF.R.U32.HI R0, RZ, 0x15, R48 ;  /* 0x00000015ff007819 */ /* 0x002fe80000011630 */
[----:B------:R-:W-:Y:S01]  /*5b30*/  LOP3.LUT P1, RZ, R0, 0x3, R92, 0x48, !PT ;  /* 0x0000000300ff7812 */ /* 0x000fe2000782485c */
[----:B------:R-:W-:Y:S01]  /*5b40*/  @!UPT UIADD3 URZ, UPT, UPT, URZ, URZ, URZ ;  /* 0x000000fffffff290 */ /* 0x000fe2000fffe0ff */
[----:B----4-:R-:W-:Y:S11]  /*5b50*/  @P0 BRA `(.L_x_94) ;  /* 0x0000000000080947 */ /* 0x010ff60003800000 */
[----:B------:R-:W1:Y:S02]  /*5b60*/  SYNCS.PHASECHK.TRANS64.TRYWAIT P0, [R73+URZ+0xd0], R2 ;  /* 0x0000d002490075a7 */ /* 0x000e6400080011ff */
[----:B-1----:R-:W-:Y:S05]  /*5b70*/  @!P0 BRA `(.L_x_95) ;  /* 0x0000002400588947 */ /* 0x002fea0003800000 */
.L_x_94:
[----:B------:R-:W-:Y:S05]  /*5b80*/  @!P1 BRA `(.L_x_96) ;  /* 0x0000000000409947 */ /* 0x000fea0003800000 */
[----:B------:R-:W4:Y:S01]  /*5b90*/  LDCU.64 UR8, c[0x4][0x70] ;  /* 0x01000e00ff0877ac */ /* 0x000f220008000a00 */
[----:B------:R-:W-:Y:S01]  /*5ba0*/  MOV R3, 0x0 ;  /* 0x0000000000037802 */ /* 0x000fe20000000f00 */
[----:B------:R-:W-:Y:S02]  /*5bb0*/  HFMA2 R12, -RZ, RZ, 0, 5.9604644775390625e-08 ;  /* 0x00000001ff0c7431 */ /* 0x000fe400000001ff */
[----:B------:R-:W-:Y:S02]  /*5bc0*/  IMAD.MOV.U32 R8, RZ, RZ, 0x192 ;  /* 0x00000192ff087424 */ /* 0x000fe400078e00ff */
[----:B------:R-:W-:Y:S01]  /*5bd0*/  IMAD.MOV.U32 R13, RZ, RZ, RZ ;  /* 0x000000ffff0d7224 */ /* 0x000fe200078e00ff */
[----:B------:R-:W5:Y:S01]  /*5be0*/  LDCU.64 UR6, c[0x4][0x78] ;  /* 0x01000f00ff0677ac */ /* 0x000f620008000a00 */
[----:B-1----:R-:W1:Y:S01]  /*5bf0*/  LDC.64 R2, c[0x4][R3] ;  /* 0x0100000003027b82 */ /* 0x002e620000000a00 */
[----:B------:R-:W2:Y:S01]  /*5c00*/  LDCU.64 UR4, c[0x4][0x10] ;  /* 0x01000200ff0477ac */ /* 0x000ea20008000a00 */
[----:B----4-:R-:W-:Y:S01]  /*5c10*/  MOV R5, UR9 ;  /* 0x0000000900057c02 */ /* 0x010fe20008000f00 */
[----:B------:R-:W-:Y:S01]  /*5c20*/  IMAD.U32 R4, RZ, RZ, UR8 ;  /* 0x00000008ff047e24 */ /* 0x000fe2000f8e00ff */
[----:B-----5:R-:W-:Y:S01]  /*5c30*/  MOV R7, UR7 ;  /* 0x0000000700077c02 */ /* 0x020fe20008000f00 */
[----:B------:R-:W-:Y:S01]  /*5c40*/  IMAD.U32 R6, RZ, RZ, UR6 ;  /* 0x00000006ff067e24 */ /* 0x000fe2000f8e00ff */
[----:B--2---:R-:W-:Y:S01]  /*5c50*/  MOV R11, UR5 ;  /* 0x00000005000b7c02 */ /* 0x004fe20008000f00 */
[----:B------:R-:W-:Y:S02]  /*5c60*/  IMAD.U32 R10, RZ, RZ, UR4 ;  /* 0x00000004ff0a7e24 */ /* 0x000fe4000f8e00ff */
[----:B------:R-:W-:Y:S07]  /*5c70*/  LEPC R20, `(.L_x_96) ;  /* 0x000000001014794e */ /* 0x000fee0000000000 */
[----:B-1-3--:R-:W-:Y:S05]  /*5c80*/  CALL.ABS.NOINC R2 ;  /* 0x0000000002007343 */ /* 0x00afea0003c00000 */
.L_x_96:
[----:B------:R-:W-:Y:S05]  /*5c90*/  WARPSYNC.ALL ;  /* 0x0000000000007948 */ /* 0x000fea0003800000 */
[----:B------:R-:W-:Y:S01]  /*5ca0*/  R2UR UR4, R48 ;  /* 0x00000000300472ca */ /* 0x000fe200000e0000 */
[--C-:B------:R-:W-:Y:S01]  /*5cb0*/  HADD2.F32 R50, -RZ, R56.reuse.H0_H0 ;  /* 0x20000038ff327230 */ /* 0x100fe20000004100 */
[----:B------:R-:W-:Y:S01]  /*5cc0*/  ISETP.NE.AND P0, PT, R100, RZ, PT ;  /* 0x000000ff6400720c */ /* 0x000fe20003f05270 */
[----:B------:R-:W-:Y:S01]  /*5cd0*/  HADD2.F32 R51, -RZ, R56.H1_H1 ;  /* 0x30000038ff337230 */ /* 0x000fe20000004100 */
[----:B------:R-:W-:Y:S01]  /*5ce0*/  BSSY.RECONVERGENT B0, `(.L_x_97) ;  /* 0x0000083000007945 */ /* 0x000fe20003800200 */
[--C-:B------:R-:W-:Y:S08]  /*5cf0*/  HADD2.F32 R52, -RZ, R57.reuse.H0_H0 ;  /* 0x20000039ff347230 */ /* 0x100ff00000004100 */
[----:B------:R-:W2:Y:S02]  /*5d00*/  LDTM.x32 R4, tmem[UR4] ;  /* 0x00000004000479ee */ /* 0x000ea400082c0000 */
[C---:B--2---:R-:W-:Y:S01]  /*5d10*/  FMUL R0, R47.reuse, R4 ;  /* 0x000000042f007220 */ /* 0x044fe20000400000 */
[C---:B-1----:R-:W-:Y:S01]  /*5d20*/  FMUL R2, R47.reuse, R5 ;  /* 0x000000052f027220 */ /* 0x042fe20000400000 */
[C---:B------:R-:W-:Y:S01]  /*5d30*/  FMUL R4, R47.reuse, R8 ;  /* 0x000000082f047220 */ /* 0x040fe20000400000 */
[----:B------:R-:W-:Y:S01]  /*5d40*/  FMUL R3, R47, R6 ;  /* 0x000000062f037220 */ /* 0x000fe20000400000 */
[C---:B------:R-:W-:Y:S01]  /*5d50*/  FFMA R0, R49.reuse, R50, R0 ;  /* 0x0000003231007223 */ /* 0x040fe20000000000 */
[----:B------:R-:W-:Y:S01]  /*5d60*/  FFMA R2, R49, R51, R2 ;  /* 0x0000003331027223 */ /* 0x000fe20000000002 */
[C---:B------:R-:W-:Y:S01]  /*5d70*/  FMUL R5, R47.reuse, R9 ;  /* 0x000000092f057220 */ /* 0x040fe20000400000 */
        /* <DEDUP_REMOVED lines=16> */
[----:B------:R-:W-:Y:S02]  /*5e80*/  HADD2.F32 R32, -RZ, R57.H1_H1 ;  /* 0x30000039ff207230 */ /* 0x000fe40000004100 */
[C---:B------:R-:W-:Y:S01]  /*5e90*/  FMUL R26, R47.reuse, R30 ;  /* 0x0000001e2f1a7220 */ /* 0x040fe20000400000 */
[----:B------:R-:W-:Y:S01]  /*5ea0*/  FMUL R29, R47, R33 ;  /* 0x000000212f1d7220 */ /* 0x000fe20000400000 */
[--C-:B------:R-:W-:Y:S02]  /*5eb0*/  HADD2.F32 R33, -RZ, R58.reuse.H0_H0 ;  /* 0x2000003aff217230 */ /* 0x100fe40000004100 */
[----:B------:R-:W-:Y:S01]  /*5ec0*/  FFMA R3, R49, R52, R3 ;  /* 0x0000003431037223 */ /* 0x000fe20000000003 */
[C---:B------:R-:W-:Y:S01]  /*5ed0*/  FMUL R7, R47.reuse, R7 ;  /* 0x000000072f077220 */ /* 0x040fe20000400000 */
[----:B------:R-:W-:Y:S01]  /*5ee0*/  FMUL R30, R47, R34 ;  /* 0x000000222f1e7220 */ /* 0x000fe20000400000 */
[----:B------:R-:W-:Y:S01]  /*5ef0*/  HADD2.F32 R34, -RZ, R58.H1_H1 ;  /* 0x3000003aff227230 */ /* 0x000fe20000004100 */
[----:B------:R-:W-:Y:S01]  /*5f00*/  F2FP.F16.F32.PACK_AB R52, R2, R0 ;  /* 0x000000000234723e */ /* 0x000fe200000000ff */
[--C-:B------:R-:W-:Y:S02]  /*5f10*/  HADD2.F32 R0, -RZ, R59.reuse.H0_H0 ;  /* 0x2000003bff007230 */ /* 0x100fe40000004100 */
[C---:B------:R-:W-:Y:S01]  /*5f20*/  FFMA R7, R49.reuse, R32, R7 ;  /* 0x0000002031077223 */ /* 0x040fe20000000007 */
[----:B------:R-:W-:Y:S02]  /*5f30*/  HADD2.F32 R2, -RZ, R59.H1_H1 ;  /* 0x3000003bff027230 */ /* 0x000fe40000004100 */
[C---:B------:R-:W-:Y:S01]  /*5f40*/  FFMA R4, R49.reuse, R33, R4 ;  /* 0x0000002131047223 */ /* 0x040fe20000000004 */
[C---:B------:R-:W-:Y:S01]  /*5f50*/  FFMA R5, R49.reuse, R34, R5 ;  /* 0x0000002231057223 */ /* 0x040fe20000000005 */
[----:B------:R-:W-:Y:S01]  /*5f60*/  FFMA R6, R49, R0, R6 ;  /* 0x0000000031067223 */ /* 0x000fe20000000006 */
[--C-:B------:R-:W-:Y:S02]  /*5f70*/  HADD2.F32 R0, -RZ, R60.reuse.H0_H0 ;  /* 0x2000003cff007230 */ /* 0x100fe40000004100 */
[----:B------:R-:W-:Y:S01]  /*5f80*/  FMUL R11, R47, R11 ;  /* 0x0000000b2f0b7220 */ /* 0x000fe20000400000 */
[----:B------:R-:W-:Y:S01]  /*5f90*/  F2FP.F16.F32.PACK_AB R53, R7, R3 ;  /* 0x000000030735723e */ /* 0x000fe200000000ff */
[--C-:B------:R-:W-:Y:S02]  /*5fa0*/  HADD2.F32 R3, -RZ, R61.reuse.H0_H0 ;  /* 0x2000003dff037230 */ /* 0x100fe40000004100 */
[----:B------:R-:W-:Y:S01]  /*5fb0*/  FMUL R15, R47, R15 ;  /* 0x0000000f2f0f7220 */ /* 0x000fe20000400000 */
[C---:B------:R-:W-:Y:S01]  /*5fc0*/  FFMA R11, R49.reuse, R2, R11 ;  /* 0x00000002310b7223 */ /* 0x040fe2000000000b */
[----:B------:R-:W-:Y:S02]  /*5fd0*/  HADD2.F32 R2, -RZ, R60.H1_H1 ;  /* 0x3000003cff027230 */ /* 0x000fe40000004100 */
[----:B------:R-:W-:Y:S01]  /*5fe0*/  FFMA R8, R49, R0, R8 ;  /* 0x0000000031087223 */ /* 0x000fe20000000008 */
[----:B------:R-:W-:Y:S02]  /*5ff0*/  HADD2.F32 R0, -RZ, R61.H1_H1 ;  /* 0x3000003dff007230 */ /* 0x000fe40000004100 */
[C---:B------:R-:W-:Y:S01]  /*6000*/  FMUL R19, R47.reuse, R19 ;  /* 0x000000132f137220 */ /* 0x040fe20000400000 */
[----:B------:R-:W-:Y:S01]  /*6010*/  FMUL R23, R47, R23 ;  /* 0x000000172f177220 */ /* 0x000fe20000400000 */
[C---:B------:R-:W-:Y:S01]  /*6020*/  FFMA R9, R49.reuse, R2, R9 ;  /* 0x0000000231097223 */ /* 0x040fe20000000009 */
[C---:B------:R-:W-:Y:S01]  /*6030*/  FFMA R10, R49.reuse, R3, R10 ;  /* 0x00000003310a7223 */ /* 0x040fe2000000000a */
[----:B------:R-:W-:Y:S01]  /*6040*/  FFMA R15, R49, R0, R15 ;  /* 0x00000000310f7223 */ /* 0x000fe2000000000f */
[--C-:B------:R-:W-:Y:S02]  /*6050*/  HADD2.F32 R2, -RZ, R62.reuse.H0_H0 ;  /* 0x2000003eff027230 */ /* 0x100fe40000004100 */
[----:B------:R-:W-:Y:S01]  /*6060*/  FMUL R27, R47, R27 ;  /* 0x0000001b2f1b7220 */ /* 0x000fe20000400000 */
[----:B------:R-:W-:Y:S01]  /*6070*/  HADD2.F32 R0, -RZ, R62.H1_H1 ;  /* 0x3000003eff007230 */ /* 0x000fe20000004100 */
[----:B------:R-:W-:Y:S01]  /*6080*/  F2FP.F16.F32.PACK_AB R54, R5, R4 ;  /* 0x000000040536723e */ /* 0x000fe200000000ff */
[--C-:B------:R-:W-:Y:S02]  /*6090*/  HADD2.F32 R3, -RZ, R63.reuse.H0_H0 ;  /* 0x2000003fff037230 */ /* 0x100fe40000004100 */
[C---:B------:R-:W-:Y:S01]  /*60a0*/  FFMA R12, R49.reuse, R2, R12 ;  /* 0x00000002310c7223 */ /* 0x040fe2000000000c */
[--C-:B------:R-:W-:Y:S02]  /*60b0*/  HADD2.F32 R2, -RZ, R68.reuse.H0_H0 ;  /* 0x20000044ff027230 */ /* 0x100fe40000004100 */
[C---:B------:R-:W-:Y:S01]  /*60c0*/  FFMA R13, R49.reuse, R0, R13 ;  /* 0x00000000310d7223 */ /* 0x040fe2000000000d */
[----:B------:R-:W-:Y:S02]  /*60d0*/  HADD2.F32 R0, -RZ, R63.H1_H1 ;  /* 0x3000003fff007230 */ /* 0x000fe40000004100 */
[----:B------:R-:W-:Y:S01]  /*60e0*/  FFMA R14, R49, R3, R14 ;  /* 0x00000003310e7223 */ /* 0x000fe2000000000e */
[----:B------:R-:W-:Y:S01]  /*60f0*/  HADD2.F32 R3, -RZ, R68.H1_H1 ;  /* 0x30000044ff037230 */ /* 0x000fe20000004100 */
[----:B------:R-:W-:Y:S01]  /*6100*/  F2FP.F16.F32.PACK_AB R55, R11, R6 ;  /* 0x000000060b37723e */ /* 0x000fe200000000ff */
[----:B------:R-:W-:Y:S01]  /*6110*/  FMUL R31, R47, R31 ;  /* 0x0000001f2f1f7220 */ /* 0x000fe20000400000 */
[C---:B------:R-:W-:Y:S01]  /*6120*/  FFMA R19, R49.reuse, R0, R19 ;  /* 0x0000000031137223 */ /* 0x040fe20000000013 */
[--C-:B------:R-:W-:Y:S02]  /*6130*/  HADD2.F32 R0, -RZ, R69.reuse.H0_H0 ;  /* 0x20000045ff007230 */ /* 0x100fe40000004100 */
[C---:B------:R-:W-:Y:S01]  /*6140*/  FFMA R16, R49.reuse, R2, R16 ;  /* 0x0000000231107223 */ /* 0x040fe20000000010 */
[----:B------:R1:W-:Y:S01]  /*6150*/  STS.128 [R67], R52 ;  /* 0x0000003443007388 */ /* 0x0003e20000000c00 */
[C---:B------:R-:W-:Y:S01]  /*6160*/  FFMA R17, R49.reuse, R3, R17 ;  /* 0x0000000331117223 */ /* 0x040fe20000000011 */
[----:B------:R-:W-:Y:S02]  /*6170*/  HADD2.F32 R2, -RZ, R69.H1_H1 ;  /* 0x30000045ff027230 */ /* 0x000fe40000004100 */
[----:B------:R-:W-:Y:S01]  /*6180*/  FFMA R18, R49, R0, R18 ;  /* 0x0000000031127223 */ /* 0x000fe20000000012 */
[--C-:B------:R-:W-:Y:S01]  /*6190*/  HADD2.F32 R0, -RZ, R70.reuse.H0_H0 ;  /* 0x20000046ff007230 */ /* 0x100fe20000004100 */
[----:B------:R-:W-:Y:S01]  /*61a0*/  F2FP.F16.F32.PACK_AB R8, R9, R8 ;  /* 0x000000080908723e */ /* 0x000fe200000000ff */
[--C-:B------:R-:W-:Y:S02]  /*61b0*/  HADD2.F32 R3, -RZ, R71.reuse.H0_H0 ;  /* 0x20000047ff037230 */ /* 0x100fe40000004100 */
[C---:B------:R-:W-:Y:S01]  /*61c0*/  FFMA R23, R49.reuse, R2, R23 ;  /* 0x0000000231177223 */ /* 0x040fe20000000017 */
[----:B------:R-:W-:Y:S02]  /*61d0*/  HADD2.F32 R2, -RZ, R70.H1_H1 ;  /* 0x30000046ff027230 */ /* 0x000fe40000004100 */
[----:B------:R-:W-:Y:S01]  /*61e0*/  FFMA R20, R49, R0, R20 ;  /* 0x0000000031147223 */ /* 0x000fe20000000014 */
[----:B------:R-:W-:Y:S01]  /*61f0*/  HADD2.F32 R0, -RZ, R71.H1_H1 ;  /* 0x30000047ff007230 */ /* 0x000fe20000004100 */
[----:B------:R-:W-:Y:S01]  /*6200*/  F2FP.F16.F32.PACK_AB R9, R15, R10 ;  /* 0x0000000a0f09723e */ /* 0x000fe200000000ff */
[----:B------:R-:W-:Y:S02]  /*6210*/  HADD2.F32 R4, -RZ, R79.H0_H0 ;  /* 0x2000004fff047230 */ /* 0x000fe40000004100 */
[C---:B------:R-:W-:Y:S01]  /*6220*/  FFMA R21, R49.reuse, R2, R21 ;  /* 0x0000000231157223 */ /* 0x040fe20000000015 */
[C---:B------:R-:W-:Y:S01]  /*6230*/  FFMA R22, R49.reuse, R3, R22 ;  /* 0x0000000331167223 */ /* 0x040fe20000000016 */
[----:B------:R-:W-:Y:S01]  /*6240*/  FFMA R27, R49, R0, R27 ;  /* 0x00000000311b7223 */ /* 0x000fe2000000001b */
[--C-:B------:R-:W-:Y:S01]  /*6250*/  HADD2.F32 R2, -RZ, R76.reuse.H0_H0 ;  /* 0x2000004cff027230 */ /* 0x100fe20000004100 */
[----:B------:R-:W-:Y:S01]  /*6260*/  F2FP.F16.F32.PACK_AB R10, R13, R12 ;  /* 0x0000000c0d0a723e */ /* 0x000fe200000000ff */
[----:B------:R-:W-:Y:S01]  /*6270*/  HADD2.F32 R0, -RZ, R76.H1_H1 ;  /* 0x3000004cff007230 */ /* 0x000fe20000004100 */
[----:B------:R-:W-:Y:S01]  /*6280*/  F2FP.F16.F32.PACK_AB R11, R19, R14 ;  /* 0x0000000e130b723e */ /* 0x000fe200000000ff */
[--C-:B------:R-:W-:Y:S02]  /*6290*/  HADD2.F32 R3, -RZ, R77.reuse.H0_H0 ;  /* 0x2000004dff037230 */ /* 0x100fe40000004100 */
[C---:B------:R-:W-:Y:S01]  /*62a0*/  FFMA R24, R49.reuse, R2, R24 ;  /* 0x0000000231187223 */ /* 0x040fe20000000018 */
[--C-:B------:R-:W-:Y:S02]  /*62b0*/  HADD2.F32 R2, -RZ, R78.reuse.H0_H0 ;  /* 0x2000004eff027230 */ /* 0x100fe40000004100 */
[C---:B------:R-:W-:Y:S01]  /*62c0*/  FFMA R25, R49.reuse, R0, R25 ;  /* 0x0000000031197223 */ /* 0x040fe20000000019 */
[----:B------:R1:W-:Y:S01]  /*62d0*/  STS.128 [R66+0x10], R8 ;  /* 0x0000100842007388 */ /* 0x0003e20000000c00 */
[----:B------:R-:W-:Y:S02]  /*62e0*/  HADD2.F32 R0, -RZ, R77.H1_H1 ;  /* 0x3000004dff007230 */ /* 0x000fe40000004100 */
[----:B------:R-:W-:Y:S01]  /*62f0*/  FFMA R26, R49, R3, R26 ;  /* 0x00000003311a7223 */ /* 0x000fe2000000001a */
[----:B------:R-:W-:Y:S01]  /*6300*/  HADD2.F32 R3, -RZ, R78.H1_H1 ;  /* 0x3000004eff037230 */ /* 0x000fe20000004100 */
[----:B------:R-:W-:Y:S01]  /*6310*/  F2FP.F16.F32.PACK_AB R16, R17, R16 ;  /* 0x000000101110723e */ /* 0x000fe200000000ff */
[----:B------:R-:W-:Y:S01]  /*6320*/  HADD2.F32 R5, -RZ, R79.H1_H1 ;  /* 0x3000004fff057230 */ /* 0x000fe20000004100 */
[----:B------:R-:W-:Y:S01]  /*6330*/  F2FP.F16.F32.PACK_AB R17, R23, R18 ;  /* 0x000000121711723e */ /* 0x000fe200000000ff */
[----:B------:R-:W-:Y:S01]  /*6340*/  FFMA R31, R49, R0, R31 ;  /* 0x00000000311f7223 */ /* 0x000fe2000000001f */
[----:B------:R-:W-:Y:S01]  /*6350*/  FMUL R35, R47, R35 ;  /* 0x000000232f237220 */ /* 0x000fe20000400000 */
[----:B------:R-:W-:Y:S01]  /*6360*/  F2FP.F16.F32.PACK_AB R18, R21, R20 ;  /* 0x000000141512723e */ /* 0x000fe200000000ff */
[----:B------:R-:W-:Y:S01]  /*6370*/  FFMA R28, R49, R2, R28 ;  /* 0x00000002311c7223 */ /* 0x000fe2000000001c */
[----:B------:R-:W-:Y:S01]  /*6380*/  F2FP.F16.F32.PACK_AB R19, R27, R22 ;  /* 0x000000161b13723e */ /* 0x000fe200000000ff */
[C---:B------:R-:W-:Y:S01]  /*6390*/  FFMA R29, R49.reuse, R3, R29 ;  /* 0x00000003311d7223 */ /* 0x040fe2000000001d */
[C---:B------:R-:W-:Y:S01]  /*63a0*/  FFMA R30, R49.reuse, R4, R30 ;  /* 0x00000004311e7223 */ /* 0x040fe2000000001e */
[----:B------:R-:W-:Y:S01]  /*63b0*/  FFMA R35, R49, R5, R35 ;  /* 0x0000000531237223 */ /* 0x000fe20000000023 */
[----:B------:R-:W-:Y:S01]  /*63c0*/  F2FP.F16.F32.PACK_AB R24, R25, R24 ;  /* 0x000000181918723e */ /* 0x000fe200000000ff */
[----:B------:R1:W-:Y:S01]  /*63d0*/  STS.128 [R65+0x20], R16 ;  /* 0x0000201041007388 */ /* 0x0003e20000000c00 */
[----:B------:R-:W-:Y:S02]  /*63e0*/  F2FP.F16.F32.PACK_AB R25, R31, R26 ;  /* 0x0000001a1f19723e */ /* 0x000fe400000000ff */
[----:B------:R-:W-:Y:S02]  /*63f0*/  F2FP.F16.F32.PACK_AB R26, R29, R28 ;  /* 0x0000001c1d1a723e */ /* 0x000fe400000000ff */
[----:B------:R-:W-:Y:S05]  /*6400*/  F2FP.F16.F32.PACK_AB R27, R35, R30 ;  /* 0x0000001e231b723e */ /* 0x000fea00000000ff */
[----:B------:R1:W-:Y:S01]  /*6410*/  STS.128 [R64+0x10], R24 ;  /* 0x0000101840007388 */ /* 0x0003e20000000c00 */
[----:B------:R-:W-:Y:S01]  /*6420*/  @!PT LDS RZ, [RZ] ;  /* 0x00000000fffff984 */ /* 0x000fe20000000800 */
[----:B------:R-:W-:Y:S01]  /*6430*/  @!PT LDS RZ, [RZ] ;  /* 0x00000000fffff984 */ /* 0x000fe20000000800 */
[----:B------:R-:W-:Y:S01]  /*6440*/  @!PT LDS RZ, [RZ] ;  /* 0x00000000fffff984 */ /* 0x000fe20000000800 */
[----:B------:R-:W-:Y:S01]  /*6450*/  @!PT LDS RZ, [RZ] ;  /* 0x00000000fffff984 */ /* 0x000fe20000000800 */
[----:B------:R2:W-:Y:S07]  /*6460*/  MEMBAR.ALL.CTA ;  /* 0x0000000000007992 */ /* 0x0005ee0000008000 */
[----:B--2---:R-:W2:Y:S02]  /*6470*/  FENCE.VIEW.ASYNC.S ;  /* 0x00000000000073c6 */ /* 0x004ea40000000000 */
[----:B--2---:R-:W-:Y:S06]  /*6480*/  BAR.SYNC.DEFER_BLOCKING 0x1, 0x80 ;  /* 0x0042000000007b1d */ /* 0x004fec0000010000 */
[----:B------:R-:W-:Y:S05]  /*6490*/  @P0 BRA `(.L_x_98) ;  /* 0x00000000001c0947 */ /* 0x000fea0003800000 */
[----:B------:R-:W-:Y:S01]  /*64a0*/  R2UR UR4, R72 ;  /* 0x00000000480472ca */ /* 0x000fe200000e0000 */
[----:B------:R-:W-:Y:S01]  /*64b0*/  UIADD3 UR6, UP0, UPT, UR54, 0x680, URZ ;  /* 0x0000068036067890 */ /* 0x000fe2000ff1e0ff */
[----:B------:R-:W-:Y:S03]  /*64c0*/  UMOV UR43, UR36 ;  /* 0x00000024002b7c82 */ /* 0x000fe60008000000 */
[----:B------:R-:W-:Y:S08]  /*64d0*/  UIADD3.X UR7, UPT, UPT, URZ, UR55, URZ, UP0, !UPT ;  /* 0x00000037ff077290 */ /* 0x000ff000087fe4ff */
[----:B------:R-:W-:Y:S09]  /*64e0*/  UIADD3 UR40, UPT, UPT, UR48, 0x200, UR4 ;  /* 0x0000020030287890 */ /* 0x000ff2000fffe004 */
[----:B------:R2:W-:Y:S02]  /*64f0*/  UTMASTG.3D [UR40], [UR6] ;  /* 0x00000028060073b5 */ /* 0x0005e40008010000 */
[----:B--2---:R0:W-:Y:S02]  /*6500*/  UTMACMDFLUSH ;  /* 0x00000000000079b7 */ /* 0x0041e40000000000 */
.L_x_98:
[----:B------:R-:W-:Y:S05]  /*6510*/  BSYNC.RECONVERGENT B0 ;  /* 0x0000000000007941 */ /* 0x000fea0003800200 */
.L_x_97:
[----:B------:R-:W-:Y:S01]  /*6520*/  UIADD3 UR40, UPT, UPT, UR56, 0x1, URZ ;  /* 0x0000000138287890 */ /* 0x000fe2000fffe0ff */
[----:B------:R-:W-:Y:S03]  /*6530*/  BSSY.RECONVERGENT B0, `(.L_x_99) ;  /* 0x0000005000007945 */ /* 0x000fe60003800200 */
[----:B------:R-:W-:Y:S04]  /*6540*/  UISETP.NE.AND UP0, UPT, UR40, 0x3, UPT ;  /* 0x000000032800788c */ /* 0x000fe8000bf05270 */
[----:B------:R-:W-:Y:S01]  /*6550*/  USEL UR43, UR40, URZ, UP0 ;  /* 0x000000ff282b7287 */ /* 0x000fe20008000000 */
[----:B------:R-:W-:Y:S11]  /*6560*/  @P0 BRA `(.L_x_100) ;  /* 0x0000000000040947 */ /* 0x000ff60003800000 */
[----:B------:R-:W-:Y:S04]  /*6570*/  DEPBAR.LE SB0, 0x1 ;  /* 0x000080400000791a */ /* 0x000fe80000000000 */
.L_x_100:
[----:B------:R-:W-:Y:S05]  /*6580*/  BSYNC.RECONVERGENT B0 ;  /* 0x0000000000007941 */ /* 0x000fea0003800200 */
.L_x_99:
[----:B------:R-:W-:Y:S01]  /*6590*/  BAR.SYNC.DEFER_BLOCKING 0x1, 0x80 ;  /* 0x0042000000007b1d */ /* 0x000fe20000010000 */
[----:B------:R-:W-:Y:S01]  /*65a0*/  ISETP.NE.AND P1, PT, R104, RZ, PT ;  /* 0x000000ff6800720c */ /* 0x000fe20003f25270 */
[----:B------:R-:W-:Y:S01]  /*65b0*/  UISETP.NE.AND UP0, UPT, UR50, URZ, UPT ;  /* 0x000000ff3200728c */ /* 0x000fe2000bf05270 */
[----:B------:R-:W-:Y:S11]  /*65c0*/  LEA R2, R74, UR48, 0x3 ;  /* 0x000000304a027c11 */ /* 0x000ff6000f8e18ff */
[----:B------:R-:W-:Y:S01]  /*65d0*/  @P1 SHF.L.U32 R3, R107, 0x1f, RZ ;  /* 0x0000001f6b031819 */ /* 0x000fe200000006ff */
[----:B------:R-:W-:Y:S06]  /*65e0*/  BRA.U !UP0, `(.L_x_101) ;  /* 0x0000000108247547 */ /* 0x000fec000b800000 */
[----:B------:R-:W-:Y:S01]  /*65f0*/  IMAD.U32 R4, RZ, RZ, UR49 ;  /* 0x00000031ff047e24 */ /* 0x000fe2000f8e00ff */
[----:B------:R-:W-:Y:S01]  /*6600*/  MOV R0, UR37 ;  /* 0x0000002500007c02 */ /* 0x000fe20008000f00 */
[----:B------:R-:W-:Y:S03]  /*6610*/  UIADD3 UR49, UPT, UPT, UR49, 0x1, URZ ;  /* 0x0000000131317890 */ /* 0x000fe6000fffe0ff */
[----:B------:R-:W-:Y:S01]  /*6620*/  @P1 LEA R4, R4, UR48, 0x3 ;  /* 0x0000003004041c11 */ /* 0x000fe2000f8e18ff */
[----:B------:R-:W-:Y:S04]  /*6630*/  UISETP.NE.AND UP0, UPT, UR49, 0x3, UPT ;  /* 0x000000033100788c */ /* 0x000fe8000bf05270 */
[----:B------:R-:W-:Y:S01]  /*6640*/  @P1 VIADD R4, R4, 0x88 ;  /* 0x0000008804041836 */ /* 0x000fe20000000000 */
[----:B------:R-:W-:Y:S04]  /*6650*/  USEL UR49, UR49, URZ, UP0 ;  /* 0x000000ff31317287 */ /* 0x000fe80008000000 */
[----:B------:R-:W-:Y:S04]  /*6660*/  @P1 PRMT R0, R0, 0x654, R4 ;  /* 0x0000065400001816 */ /* 0x000fe80000000004 */
[----:B------:R2:W-:Y:S04]  /*6670*/  @P1 SYNCS.ARRIVE.TRANS64.RED.A1T0 RZ, [R0+URZ], RZ ;  /* 0x000000ff00ff19a7 */ /* 0x0005e800081004ff */
.L_x_101:
[----:B------:R-:W4:Y:S01]  /*6680*/  @P1 SYNCS.PHASECHK.TRANS64.TRYWAIT P0, [R2+URZ+0x70], R3 ;  /* 0x00007003020015a7 */ /* 0x000f2200080011ff */
[----:B------:R-:W-:Y:S01]  /*6690*/  BSSY B1, `(.L_x_102) ;  /* 0x0000015000017945 */ /* 0x000fe20003800000 */
[----:B----4-:R-:W-:Y:S03]  /*66a0*/  @P1 SEL R75, RZ, 0x1, !P0 ;  /* 0x00000001ff4b1807 */ /* 0x010fe60004000000 */
[----:B------:R-:W-:Y:S05]  /*66b0*/  @!P1 BRA `(.L_x_103) ;  /* 0x0000000000489947 */ /* 0x000fea0003800000 */
[----:B------:R-:W-:Y:S01]  /*66c0*/  ISETP.NE.AND P1, PT, R108, RZ, PT ;  /* 0x000000ff6c00720c */ /* 0x000fe20003f25270 */
[----:B------:R-:W-:Y:S01]  /*66d0*/  BSSY B0, `(.L_x_104) ;  /* 0x000000a000007945 */ /* 0x000fe20003800000 */
[----:B------:R-:W-:Y:S11]  /*66e0*/  ISETP.NE.AND P0, PT, R75, RZ, PT ;  /* 0x000000ff4b00720c */ /* 0x000ff60003f05270 */
[----:B------:R-:W-:Y:S04]  /*66f0*/  @P1 IMAD R74, R74, 0x2000, R99 ;  /* 0x000020004a4a1824 */ /* 0x000fe800078e0263 */
[----:B------:R-:W-:Y:S01]  /*6700*/  @P1 IMAD.IADD R4, R106, 0x1, R74 ;  /* 0x000000016a041824 */ /* 0x000fe200078e024a */
[----:B------:R-:W-:Y:S03]  /*6710*/  @P1 IADD3 R3, PT, PT, R105, R74, RZ ;  /* 0x0000004a69031210 */ /* 0x000fe60007ffe0ff */
[----:B--2---:R-:W-:Y:S01]  /*6720*/  @P1 IMAD.IADD R0, R98, 0x1, R4 ;  /* 0x0000000162001824 */ /* 0x004fe200078e0204 */
[----:B------:R-:W-:Y:S06]  /*6730*/  @P0 BRA `(.L_x_105) ;  /* 0x00000000000c0947 */ /* 0x000fec0003800000 */
[----:B------:R-:W-:Y:S04]  /*6740*/  SHF.L.U32 R107, R107, 0x1f, RZ ;  /* 0x0000001f6b6b7819 */ /* 0x000fe800000006ff */
[----:B------:R-:W2:Y:S02]  /*6750*/  SYNCS.PHASECHK.TRANS64.TRYWAIT P0, [R2+URZ+0x70], R107 ;  /* 0x0000706b020075a7 */ /* 0x000ea400080011ff */
[----:B--2---:R-:W-:Y:S05]  /*6760*/  @!P0 BRA `(.L_x_106) ;  /* 0x0000001800708947 */ /* 0x004fea0003800000 */
.L_x_105:
[----:B------:R-:W-:Y:S05]  /*6770*/  BSYNC B0 ;  /* 0x0000000000007941 */ /* 0x000fea0003800000 */
.L_x_104:
[----:B------:R-:W-:Y:S11]  /*6780*/  ISETP.NE.AND P0, PT, R108, RZ, PT ;  /* 0x000000ff6c00720c */ /* 0x000ff60003f05270 */
[----:B------:R-:W-:Y:S02]  /*6790*/  @!UPT UIADD3 URZ, UPT, UPT, URZ, URZ, URZ ;  /* 0x000000fffffff290 */ /* 0x000fe4000fffe0ff */
[----:B------:R4:W1:Y:S04]  /*67a0*/  @P0 LDS.128 R56, [R74] ;  /* 0x000000004a380984 */ /* 0x0008680000000c00 */
[----:B------:R4:W1:Y:S04]  /*67b0*/  @P0 LDS.128 R68, [R3+0x20] ;  /* 0x0000200003440984 */ /* 0x0008680000000c00 */
[----:B------:R4:W1:Y:S04]  /*67c0*/  @P0 LDS.128 R60, [R4+0x10] ;  /* 0x00001000043c0984 */ /* 0x0008680000000c00 */
[----:B------:R4:W1:Y:S02]  /*67d0*/  @P0 LDS.128 R76, [R0+0x10] ;  /* 0x00001000004c0984 */ /* 0x0008640000000c00 */
.L_x_103:
[----:B------:R-:W-:Y:S05]  /*67e0*/  BSYNC B1 ;  /* 0x0000000000017941 */ /* 0x000fea0003800000 */
.L_x_102:
[----:B--2-4-:R-:W-:Y:S05]  /*67f0*/  VIADD R0, R48, 0x20 ;  /* 0x0000002030007836 */ /* 0x014fea0000000000 */
[----:B------:R-:W-:Y:S04]  /*6800*/  SHF.R.U32.HI R0, RZ, 0x15, R0 ;  /* 0x00000015ff007819 */ /* 0x000fe80000011600 */
[----:B------:R-:W-:Y:S11]  /*6810*/  LOP3.LUT P0, RZ, R0, 0x3, R92, 0x48, !PT ;  /* 0x0000000300ff7812 */ /* 0x000ff6000780485c */
[----:B------:R-:W-:Y:S02]  /*6820*/  @!UPT UIADD3 URZ, UPT, UPT, URZ, URZ, URZ ;  /* 0x000000fffffff290 */ /* 0x000fe4000fffe0ff */
[----:B------:R-:W-:Y:S05]  /*6830*/  @!P0 BRA `(.L_x_107) ;  /* 0x0000000000408947 */ /* 0x000fea0003800000 */
[----:B------:R-:W2:Y:S01]  /*6840*/  LDCU.64 UR8, c[0x4][0x70] ;  /* 0x01000e00ff0877ac */ /* 0x000ea20008000a00 */
[----:B------:R-:W-:Y:S01]  /*6850*/  MOV R3, 0x0 ;  /* 0x0000000000037802 */ /* 0x000fe20000000f00 */
[----:B------:R-:W-:Y:S02]  /*6860*/  HFMA2 R12, -RZ, RZ, 0, 5.9604644775390625e-08 ;  /* 0x00000001ff0c7431 */ /* 0x000fe400000001ff */
[----:B-1----:R-:W-:Y:S02]  /*6870*/  IMAD.MOV.U32 R8, RZ, RZ, 0x192 ;  /* 0x00000192ff087424 */ /* 0x002fe400078e00ff */
[----:B------:R-:W-:Y:S01]  /*6880*/  IMAD.MOV.U32 R13, RZ, RZ, RZ ;  /* 0x000000ffff0d7224 */ /* 0x000fe200078e00ff */
[----:B------:R-:W1:Y:S01]  /*6890*/  LDCU.64 UR6, c[0x4][0x78] ;  /* 0x01000f00ff0677ac */ /* 0x000e620008000a00 */
[----:B------:R-:W4:Y:S01]  /*68a0*/  LDC.64 R2, c[0x4][R3] ;  /* 0x0100000003027b82 */ /* 0x000f220000000a00 */
[----:B------:R-:W5:Y:S01]  /*68b0*/  LDCU.64 UR4, c[0x4][0x10] ;  /* 0x01000200ff0477ac */ /* 0x000f620008000a00 */
[----:B--2---:R-:W-:Y:S01]  /*68c0*/  MOV R5, UR9 ;  /* 0x0000000900057c02 */ /* 0x004fe20008000f00 */
[----:B------:R-:W-:Y:S01]  /*68d0*/  IMAD.U32 R4, RZ, RZ, UR8 ;  /* 0x00000008ff047e24 */ /* 0x000fe2000f8e00ff */
[----:B-1----:R-:W-:Y:S01]  /*68e0*/  MOV R7, UR7 ;  /* 0x0000000700077c02 */ /* 0x002fe20008000f00 */
[----:B------:R-:W-:Y:S01]  /*68f0*/  IMAD.U32 R6, RZ, RZ, UR6 ;  /* 0x00000006ff067e24 */ /* 0x000fe2000f8e00ff */
[----:B-----5:R-:W-:Y:S01]  /*6900*/  MOV R11, UR5 ;  /* 0x00000005000b7c02 */ /* 0x020fe20008000f00 */
[----:B------:R-:W-:Y:S02]  /*6910*/  IMAD.U32 R10, RZ, RZ, UR4 ;  /* 0x00000004ff0a7e24 */ /* 0x000fe4000f8e00ff */
[----:B------:R-:W-:Y:S07]  /*6920*/  LEPC R20, `(.L_x_107) ;  /* 0x000000001014794e */ /* 0x000fee0000000000 */
[----:B---34-:R-:W-:Y:S05]  /*6930*/  CALL.ABS.NOINC R2 ;  /* 0x0000000002007343 */ /* 0x018fea0003c00000 */
.L_x_107:
[----:B------:R-:W-:Y:S01]  /*6940*/  ISETP.NE.AND P0, PT, R100, RZ, PT ;  /* 0x000000ff6400720c */ /* 0x000fe20003f05270 */
[----:B------:R-:W-:Y:S05]  /*6950*/  WARPSYNC.ALL ;  /* 0x0000000000007948 */ /* 0x000fea0003800000 */
[----:B------:R-:W-:Y:S01]  /*6960*/  R2UR UR4, R48 ;  /* 0x00000000300472ca */ /* 0x000fe200000e0000 */
[--C-:B-1----:R-:W-:Y:S01]  /*6970*/  HADD2.F32 R0, -RZ, R56.reuse.H0_H0 ;  /* 0x20000038ff007230 */ /* 0x102fe20000004100 */
[----:B------:R-:W-:Y:S01]  /*6980*/  R2UR UR5, R73 ;  /* 0x00000000490572ca */ /* 0x000fe200000e0000 */
[----:B------:R-:W-:Y:S01]  /*6990*/  HADD2.F32 R2, -RZ, R56.H1_H1 ;  /* 0x30000038ff027230 */ /* 0x000fe20000004100 */
[----:B------:R-:W-:Y:S01]  /*69a0*/  USHF.L.U32 UR8, UR43, 0xd, URZ ;  /* 0x0000000d2b087899 */ /* 0x000fe200080006ff */
[--C-:B------:R-:W-:Y:S01]  /*69b0*/  HADD2.F32 R3, -RZ, R57.reuse.H0_H0 ;  /* 0x20000039ff037230 */ /* 0x100fe20000004100 */
[----:B------:R-:W-:Y:S01]  /*69c0*/  BSSY.RECONVERGENT B0, `(.L_x_108) ;  /* 0x000008b000007945 */ /* 0x000fe20003800200 */
[----:B------:R-:W-:Y:S02]  /*69d0*/  HADD2.F32 R48, -RZ, R57.H1_H1 ;  /* 0x30000039ff307230 */ /* 0x000fe40000004100 */
[--C-:B------:R-:W-:Y:S02]  /*69e0*/  HADD2.F32 R50, -RZ, R58.reuse.H0_H0 ;  /* 0x2000003aff327230 */ /* 0x100fe40000004100 */
[----:B------:R-:W-:Y:S02]  /*69f0*/  HADD2.F32 R51, -RZ, R58.H1_H1 ;  /* 0x3000003aff337230 */ /* 0x000fe40000004100 */
[----:B------:R-:W1:Y:S01]  /*6a00*/  LDTM.x32 R4, tmem[UR4+0x20] ;  /* 0x00002004000479ee */ /* 0x000e6200082c0000 */
[----:B------:R-:W-:Y:S01]  /*6a10*/  NOP ;  /* 0x0000000000007918 */ /* 0x000fe20000000000 */
[----:B------:R-:W-:Y:S01]  /*6a20*/  UIADD3 UR5, UPT, UPT, UR5, 0xf0, URZ ;  /* 0x000000f005057890 */ /* 0x000fe2000fffe0ff */
[--C-:B------:R-:W-:Y:S02]  /*6a30*/  HADD2.F32 R52, -RZ, R59.reuse.H0_H0 ;  /* 0x2000003bff347230 */ /* 0x100fe40000004100 */
[----:B------:R-:W-:Y:S01]  /*6a40*/  HADD2.F32 R53, -RZ, R59.H1_H1 ;  /* 0x3000003bff357230 */ /* 0x000fe20000004100 */
[----:B------:R-:W-:Y:S01]  /*6a50*/  UPRMT UR5, UR37, 0x654, UR5 ;  /* 0x0000065425057896 */ /* 0x000fe20008000005 */
[--C-:B------:R-:W-:Y:S02]  /*6a60*/  HADD2.F32 R54, -RZ, R60.reuse.H0_H0 ;  /* 0x2000003cff367230 */ /* 0x100fe40000004100 */
[----:B------:R-:W-:Y:S02]  /*6a70*/  HADD2.F32 R55, -RZ, R60.H1_H1 ;  /* 0x3000003cff377230 */ /* 0x000fe40000004100 */
[--C-:B------:R-:W-:Y:S02]  /*6a80*/  HADD2.F32 R56, -RZ, R61.reuse.H0_H0 ;  /* 0x2000003dff387230 */ /* 0x100fe40000004100 */
[----:B------:R-:W-:Y:S02]  /*6a90*/  HADD2.F32 R57, -RZ, R61.H1_H1 ;  /* 0x3000003dff397230 */ /* 0x000fe40000004100 */
[----:B-1----:R-:W-:Y:S01]  /*6aa0*/  SYNCS.ARRIVE.TRANS64.RED.A1T0 RZ, [UR5], RZ ;  /* 0x000000ffffff79a7 */ /* 0x002fe20008100405 */
[--C-:B------:R-:W-:Y:S02]  /*6ab0*/  HADD2.F32 R58, -RZ, R62.reuse.H0_H0 ;  /* 0x2000003eff3a7230 */ /* 0x100fe40000004100 */
[----:B------:R-:W-:Y:S02]  /*6ac0*/  HADD2.F32 R59, -RZ, R62.H1_H1 ;  /* 0x3000003eff3b7230 */ /* 0x000fe40000004100 */
[--C-:B------:R-:W-:Y:S02]  /*6ad0*/  HADD2.F32 R60, -RZ, R63.reuse.H0_H0 ;  /* 0x2000003fff3c7230 */ /* 0x100fe40000004100 */
[----:B------:R-:W-:Y:S02]  /*6ae0*/  HADD2.F32 R61, -RZ, R63.H1_H1 ;  /* 0x3000003fff3d7230 */ /* 0x000fe40000004100 */
[C---:B------:R-:W-:Y:S01]  /*6af0*/  FMUL R4, R47.reuse, R4 ;  /* 0x000000042f047220 */ /* 0x040fe20000400000 */
[C---:B------:R-:W-:Y:S01]  /*6b00*/  FMUL R5, R47.reuse, R5 ;  /* 0x000000052f057220 */ /* 0x040fe20000400000 */
[C---:B------:R-:W-:Y:S01]  /*6b10*/  FMUL R6, R47.reuse, R6 ;  /* 0x000000062f067220 */ /* 0x040fe20000400000 */
[----:B------:R-:W-:Y:S01]  /*6b20*/  FMUL R7, R47, R7 ;  /* 0x000000072f077220 */ /* 0x000fe20000400000 */
[C---:B------:R-:W-:Y:S01]  /*6b30*/  FFMA R4, R49.reuse, R0, R4 ;  /* 0x0000000031047223 */ /* 0x040fe20000000004 */
[C---:B------:R-:W-:Y:S01]  /*6b40*/  FFMA R5, R49.reuse, R2, R5 ;  /* 0x0000000231057223 */ /* 0x040fe20000000005 */
[C---:B------:R-:W-:Y:S01]  /*6b50*/  FFMA R6, R49.reuse, R3, R6 ;  /* 0x0000000331067223 */ /* 0x040fe20000000006 */
[----:B------:R-:W-:Y:S01]  /*6b60*/  FFMA R7, R49, R48, R7 ;  /* 0x0000003031077223 */ /* 0x000fe20000000007 */
[C---:B------:R-:W-:Y:S01]  /*6b70*/  FMUL R8, R47.reuse, R8 ;  /* 0x000000082f087220 */ /* 0x040fe20000400000 */
[----:B------:R-:W-:Y:S01]  /*6b80*/  FMUL R9, R47, R9 ;  /* 0x000000092f097220 */ /* 0x000fe20000400000 */
[----:B------:R-:W-:Y:S01]  /*6b90*/  F2FP.F16.F32.PACK_AB R4, R5, R4 ;  /* 0x000000040504723e */ /* 0x000fe200000000ff */
[----:B------:R-:W-:Y:S01]  /*6ba0*/  FMUL R0, R47, R10 ;  /* 0x0000000a2f007220 */ /* 0x000fe20000400000 */
[----:B------:R-:W-:Y:S01]  /*6bb0*/  F2FP.F16.F32.PACK_AB R5, R7, R6 ;  /* 0x000000060705723e */ /* 0x000fe200000000ff */
[C---:B------:R-:W-:Y:S01]  /*6bc0*/  FFMA R8, R49.reuse, R50, R8 ;  /* 0x0000003231087223 */ /* 0x040fe20000000008 */
[C---:B------:R-:W-:Y:S01]  /*6bd0*/  FFMA R9, R49.reuse, R51, R9 ;  /* 0x0000003331097223 */ /* 0x040fe20000000009 */
[----:B------:R-:W-:Y:S01]  /*6be0*/  FFMA R0, R49, R52, R0 ;  /* 0x0000003431007223 */ /* 0x000fe20000000000 */
[C---:B------:R-:W-:Y:S01]  /*6bf0*/  FMUL R2, R47.reuse, R11 ;  /* 0x0000000b2f027220 */ /* 0x040fe20000400000 */
[C---:B------:R-:W-:Y:S01]  /*6c00*/  FMUL R3, R47.reuse, R12 ;  /* 0x0000000c2f037220 */ /* 0x040fe20000400000 */
[----:B------:R-:W-:Y:S01]  /*6c10*/  FMUL R10, R47, R13 ;  /* 0x0000000d2f0a7220 */ /* 0x000fe20000400000 */
[----:B------:R-:W-:Y:S01]  /*6c20*/  F2FP.F16.F32.PACK_AB R6, R9, R8 ;  /* 0x000000080906723e */ /* 0x000fe200000000ff */
[C---:B------:R-:W-:Y:S01]  /*6c30*/  FFMA R2, R49.reuse, R53, R2 ;  /* 0x0000003531027223 */ /* 0x040fe20000000002 */
[C---:B------:R-:W-:Y:S01]  /*6c40*/  FFMA R3, R49.reuse, R54, R3 ;  /* 0x0000003631037223 */ /* 0x040fe20000000003 */
[----:B------:R-:W-:Y:S01]  /*6c50*/  FFMA R10, R49, R55, R10 ;  /* 0x00000037310a7223 */ /* 0x000fe2000000000a */
[C---:B------:R-:W-:Y:S01]  /*6c60*/  FMUL R11, R47.reuse, R14 ;  /* 0x0000000e2f0b7220 */ /* 0x040fe20000400000 */
[C---:B------:R-:W-:Y:S01]  /*6c70*/  FMUL R15, R47.reuse, R15 ;  /* 0x0000000f2f0f7220 */ /* 0x040fe20000400000 */
[C---:B------:R-:W-:Y:S01]  /*6c80*/  FMUL R12, R47.reuse, R16 ;  /* 0x000000102f0c7220 */ /* 0x040fe20000400000 */
[----:B------:R-:W-:Y:S01]  /*6c90*/  FMUL R13, R47, R17 ;  /* 0x000000112f0d7220 */ /* 0x000fe20000400000 */
[----:B------:R-:W-:Y:S01]  /*6ca0*/  FFMA R11, R49, R56, R11 ;  /* 0x00000038310b7223 */ /* 0x000fe2000000000b */
[----:B------:R-:W-:Y:S01]  /*6cb0*/  FMUL R14, R47, R18 ;  /* 0x000000122f0e7220 */ /* 0x000fe20000400000 */
[----:B------:R-:W-:Y:S01]  /*6cc0*/  FFMA R15, R49, R57, R15 ;  /* 0x00000039310f7223 */ /* 0x000fe2000000000f */
[--C-:B------:R-:W-:Y:S02]  /*6cd0*/  HADD2.F32 R62, -RZ, R68.reuse.H0_H0 ;  /* 0x20000044ff3e7230 */ /* 0x100fe40000004100 */
[----:B------:R-:W-:Y:S01]  /*6ce0*/  FMUL R19, R47, R19 ;  /* 0x000000132f137220 */ /* 0x000fe20000400000 */
[----:B------:R-:W-:Y:S01]  /*6cf0*/  F2FP.F16.F32.PACK_AB R7, R2, R0 ;  /* 0x000000000207723e */ /* 0x000fe200000000ff */
[----:B------:R-:W-:Y:S01]  /*6d00*/  FFMA R12, R49, R58, R12 ;  /* 0x0000003a310c7223 */ /* 0x000fe2000000000c */
[----:B------:R-:W-:Y:S02]  /*6d10*/  HADD2.F32 R63, -RZ, R68.H1_H1 ;  /* 0x30000044ff3f7230 */ /* 0x000fe40000004100 */
[----:B------:R-:W-:Y:S01]  /*6d20*/  FMUL R16, R47, R20 ;  /* 0x000000142f107220 */ /* 0x000fe20000400000 */
[----:B------:R-:W-:Y:S01]  /*6d30*/  FFMA R13, R49, R59, R13 ;  /* 0x0000003b310d7223 */ /* 0x000fe2000000000d */
[----:B------:R1:W-:Y:S01]  /*6d40*/  STS.128 [R99+UR8], R4 ;  /* 0x0000000463007988 */ /* 0x0003e20008000c08 */
[--C-:B---3--:R-:W-:Y:S02]  /*6d50*/  HADD2.F32 R64, -RZ, R69.reuse.H0_H0 ;  /* 0x20000045ff407230 */ /* 0x108fe40000004100 */
[----:B------:R-:W-:Y:S01]  /*6d60*/  FMUL R17, R47, R21 ;  /* 0x000000152f117220 */ /* 0x000fe20000400000 */
[----:B------:R-:W-:Y:S01]  /*6d70*/  FFMA R14, R49, R60, R14 ;  /* 0x0000003c310e7223 */ /* 0x000fe2000000000e */
[----:B------:R-:W-:Y:S02]  /*6d80*/  HADD2.F32 R65, -RZ, R69.H1_H1 ;  /* 0x30000045ff417230 */ /* 0x000fe40000004100 */
[----:B------:R-:W-:Y:S01]  /*6d90*/  FMUL R18, R47, R22 ;  /* 0x000000162f127220 */ /* 0x000fe20000400000 */
[----:B------:R-:W-:Y:S01]  /*6da0*/  FFMA R19, R49, R61, R19 ;  /* 0x0000003d31137223 */ /* 0x000fe20000000013 */
[----:B------:R-:W-:Y:S02]  /*6db0*/  HADD2.F32 R66, -RZ, R70.H0_H0 ;  /* 0x20000046ff427230 */ /* 0x000fe40000004100 */
[----:B------:R-:W-:Y:S01]  /*6dc0*/  FMUL R23, R47, R23 ;  /* 0x000000172f177220 */ /* 0x000fe20000400000 */
[--C-:B------:R-:W-:Y:S02]  /*6dd0*/  HADD2.F32 R74, -RZ, R78.reuse.H0_H0 ;  /* 0x2000004eff4a7230 */ /* 0x100fe40000004100 */
[----:B------:R-:W-:Y:S01]  /*6de0*/  FFMA R16, R49, R62, R16 ;  /* 0x0000003e31107223 */ /* 0x000fe20000000010 */
[----:B------:R-:W-:Y:S01]  /*6df0*/  HADD2.F32 R75, -RZ, R78.H1_H1 ;  /* 0x3000004eff4b7230 */ /* 0x000fe20000004100 */
[----:B------:R-:W-:Y:S01]  /*6e00*/  IADD3 R78, PT, PT, R99, UR8, RZ ;  /* 0x00000008634e7c10 */ /* 0x000fe2000fffe0ff */
[----:B------:R-:W-:Y:S02]  /*6e10*/  HADD2.F32 R67, -RZ, R70.H1_H1 ;  /* 0x30000046ff437230 */ /* 0x000fe40000004100 */
[----:B------:R-:W-:Y:S01]  /*6e20*/  FMUL R20, R47, R24 ;  /* 0x000000182f147220 */ /* 0x000fe20000400000 */
[----:B------:R-:W-:Y:S01]  /*6e30*/  FFMA R17, R49, R63, R17 ;  /* 0x0000003f31117223 */ /* 0x000fe20000000011 */
[--C-:B------:R-:W-:Y:S02]  /*6e40*/  HADD2.F32 R68, -RZ, R71.reuse.H0_H0 ;  /* 0x20000047ff447230 */ /* 0x100fe40000004100 */
[----:B------:R-:W-:Y:S01]  /*6e50*/  FMUL R21, R47, R25 ;  /* 0x000000192f157220 */ /* 0x000fe20000400000 */
[----:B------:R-:W-:Y:S01]  /*6e60*/  FFMA R18, R49, R64, R18 ;  /* 0x0000004031127223 */ /* 0x000fe20000000012 */
[----:B------:R-:W-:Y:S02]  /*6e70*/  HADD2.F32 R69, -RZ, R71.H1_H1 ;  /* 0x30000047ff457230 */ /* 0x000fe40000004100 */
[----:B------:R-:W-:Y:S01]  /*6e80*/  FMUL R22, R47, R26 ;  /* 0x0000001a2f167220 */ /* 0x000fe20000400000 */
[----:B------:R-:W-:Y:S01]  /*6e90*/  F2FP.F16.F32.PACK_AB R8, R10, R3 ;  /* 0x000000030a08723e */ /* 0x000fe200000000ff */
[----:B------:R-:W-:Y:S01]  /*6ea0*/  FFMA R23, R49, R65, R23 ;  /* 0x0000004131177223 */ /* 0x000fe20000000017 */
[----:B------:R-:W-:Y:S01]  /*6eb0*/  F2FP.F16.F32.PACK_AB R9, R15, R11 ;  /* 0x0000000b0f09723e */ /* 0x000fe200000000ff */
[--C-:B------:R-:W-:Y:S02]  /*6ec0*/  HADD2.F32 R70, -RZ, R76.reuse.H0_H0 ;  /* 0x2000004cff467230 */ /* 0x100fe40000004100 */
[----:B------:R-:W-:Y:S01]  /*6ed0*/  FMUL R27, R47, R27 ;  /* 0x0000001b2f1b7220 */ /* 0x000fe20000400000 */
[----:B------:R-:W-:Y:S01]  /*6ee0*/  IADD3 R106, PT, PT, R106, R78, RZ ;  /* 0x0000004e6a6a7210 */ /* 0x000fe20007ffe0ff */
[----:B------:R-:W-:Y:S01]  /*6ef0*/  FFMA R20, R49, R66, R20 ;  /* 0x0000004231147223 */ /* 0x000fe20000000014 */
[----:B------:R-:W-:Y:S01]  /*6f00*/  F2FP.F16.F32.PACK_AB R10, R13, R12 ;  /* 0x0000000c0d0a723e */ /* 0x000fe200000000ff */
[----:B------:R-:W-:Y:S01]  /*6f10*/  HADD2.F32 R71, -RZ, R76.H1_H1 ;  /* 0x3000004cff477230 */ /* 0x000fe20000004100 */
[----:B------:R-:W-:Y:S01]  /*6f20*/  F2FP.F16.F32.PACK_AB R11, R19, R14 ;  /* 0x0000000e130b723e */ /* 0x000fe200000000ff */
[----:B------:R-:W-:Y:S01]  /*6f30*/  FMUL R24, R47, R28 ;  /* 0x0000001c2f187220 */ /* 0x000fe20000400000 */
[----:B------:R-:W-:Y:S01]  /*6f40*/  FFMA R21, R49, R67, R21 ;  /* 0x0000004331157223 */ /* 0x000fe20000000015 */
[--C-:B------:R-:W-:Y:S02]  /*6f50*/  HADD2.F32 R72, -RZ, R77.reuse.H0_H0 ;  /* 0x2000004dff487230 */ /* 0x100fe40000004100 */
[----:B------:R-:W-:Y:S01]  /*6f60*/  FMUL R25, R47, R29 ;  /* 0x0000001d2f197220 */ /* 0x000fe20000400000 */
[----:B------:R1:W-:Y:S01]  /*6f70*/  STS.128 [R106+0x10], R8 ;  /* 0x000010086a007388 */ /* 0x0003e20000000c00 */
[----:B------:R-:W-:Y:S01]  /*6f80*/  FFMA R22, R49, R68, R22 ;  /* 0x0000004431167223 */ /* 0x000fe20000000016 */
[----:B------:R-:W-:Y:S02]  /*6f90*/  HADD2.F32 R73, -RZ, R77.H1_H1 ;  /* 0x3000004dff497230 */ /* 0x000fe40000004100 */
[----:B------:R-:W-:Y:S01]  /*6fa0*/  FMUL R26, R47, R30 ;  /* 0x0000001e2f1a7220 */ /* 0x000fe20000400000 */
[----:B------:R-:W-:Y:S01]  /*6fb0*/  FFMA R27, R49, R69, R27 ;  /* 0x00000045311b7223 */ /* 0x000fe2000000001b */
        /* <DEDUP_REMOVED lines=10> */
[----:B------:R-:W-:Y:S01]  /*7060*/  F2FP.F16.F32.PACK_AB R17, R23, R18 ;  /* 0x000000121711723e */ /* 0x000fe200000000ff */
[----:B------:R-:W-:Y:S01]  /*7070*/  FFMA R31, R49, R73, R31 ;  /* 0x00000049311f7223 */ /* 0x000fe2000000001f */
[----:B------:R-:W-:Y:S01]  /*7080*/  FMUL R35, R47, R35 ;  /* 0x000000232f237220 */ /* 0x000fe20000400000 */
[----:B------:R-:W-:Y:S01]  /*7090*/  IADD3 R105, PT, PT, R105, R78, RZ ;  /* 0x0000004e69697210 */ /* 0x000fe20007ffe0ff */
[----:B------:R-:W-:Y:S01]  /*70a0*/  FFMA R28, R49, R74, R28 ;  /* 0x0000004a311c7223 */ /* 0x000fe2000000001c */
[----:B------:R-:W-:Y:S01]  /*70b0*/  F2FP.F16.F32.PACK_AB R18, R21, R20 ;  /* 0x000000141512723e */ /* 0x000fe200000000ff */
[----:B------:R-:W-:Y:S01]  /*70c0*/  FFMA R29, R49, R75, R29 ;  /* 0x0000004b311d7223 */ /* 0x000fe2000000001d */
[----:B------:R-:W-:Y:S01]  /*70d0*/  F2FP.F16.F32.PACK_AB R19, R27, R22 ;  /* 0x000000161b13723e */ /* 0x000fe200000000ff */
[C---:B------:R-:W-:Y:S01]  /*70e0*/  FFMA R30, R49.reuse, R76, R30 ;  /* 0x0000004c311e7223 */ /* 0x040fe2000000001e */
[----:B------:R-:W-:Y:S01]  /*70f0*/  FFMA R35, R49, R77, R35 ;  /* 0x0000004d31237223 */ /* 0x000fe20000000023 */
[----:B------:R-:W-:Y:S02]  /*7100*/  F2FP.F16.F32.PACK_AB R24, R25, R24 ;  /* 0x000000181918723e */ /* 0x000fe400000000ff */
[----:B------:R1:W-:Y:S01]  /*7110*/  STS.128 [R105+0x20], R16 ;  /* 0x0000201069007388 */ /* 0x0003e20000000c00 */
[----:B------:R-:W-:Y:S02]  /*7120*/  F2FP.F16.F32.PACK_AB R25, R31, R26 ;  /* 0x0000001a1f19723e */ /* 0x000fe400000000ff */
[----:B------:R-:W-:Y:S02]  /*7130*/  F2FP.F16.F32.PACK_AB R26, R29, R28 ;  /* 0x0000001c1d1a723e */ /* 0x000fe400000000ff */
[----:B------:R-:W-:Y:S02]  /*7140*/  F2FP.F16.F32.PACK_AB R27, R35, R30 ;  /* 0x0000001e231b723e */ /* 0x000fe400000000ff */
[----:B------:R-:W-:Y:S05]  /*7150*/  IADD3 R0, PT, PT, R98, R106, RZ ;  /* 0x0000006a62007210 */ /* 0x000fea0007ffe0ff */
        /* <DEDUP_REMOVED lines=9> */
[----:B------:R-:W-:Y:S02]  /*71f0*/  UIADD3 UR10, UP0, UPT, UR54, 0x680, URZ ;  /* 0x00000680360a7890 */ /* 0x000fe4000ff1e0ff */
[----:B------:R-:W-:Y:S02]  /*7200*/  UIADD3 UR5, UPT, UPT, UR41, 0x20, URZ ;  /* 0x0000002029057890 */ /* 0x000fe4000fffe0ff */
[----:B------:R-:W-:Y:S02]  /*7210*/  UIADD3 UR4, UPT, UPT, UR48, 0x200, UR8 ;  /* 0x0000020030047890 */ /* 0x000fe4000fffe008 */
[----:B------:R-:W-:Y:S01]  /*7220*/  UIADD3.X UR11, UPT, UPT, URZ, UR55, URZ, UP0, !UPT ;  /* 0x00000037ff0b7290 */ /* 0x000fe200087fe4ff */
[----:B------:R-:W-:Y:S01]  /*7230*/  UMOV UR6, UR42 ;  /* 0x0000002a00067c82 */ /* 0x000fe20008000000 */
[----:B------:R-:W-:Y:S07]  /*7240*/  UMOV UR7, UR36 ;  /* 0x0000002400077c82 */ /* 0x000fee0008000000 */
[----:B------:R2:W-:Y:S02]  /*7250*/  UTMASTG.3D [UR4], [UR10] ;  /* 0x000000040a0073b5 */ /* 0x0005e40008010000 */
[----:B--2---:R0:W-:Y:S02]  /*7260*/  UTMACMDFLUSH ;  /* 0x00000000000079b7 */ /* 0x0041e40000000000 */
.L_x_109:
[----:B------:R-:W-:Y:S05]  /*7270*/  BSYNC.RECONVERGENT B0 ;  /* 0x0000000000007941 */ /* 0x000fea0003800200 */
.L_x_108:
[----:B------:R-:W-:Y:S01]  /*7280*/  UIADD3 UR43, UPT, UPT, UR43, 0x1, URZ ;  /* 0x000000012b2b7890 */ /* 0x000fe2000fffe0ff */
[----:B------:R-:W-:Y:S03]  /*7290*/  BSSY.RECONVERGENT B0, `(.L_x_110) ;  /* 0x0000008000007945 */ /* 0x000fe60003800200 */
[----:B------:R-:W-:Y:S04]  /*72a0*/  UISETP.NE.AND UP0, UPT, UR43, 0x3, UPT ;  /* 0x000000032b00788c */ /* 0x000fe8000bf05270 */
[----:B------:R-:W-:Y:S02]  /*72b0*/  UISETP.EQ.XOR UP1, UPT, UR40, 0x3, !UP0 ;  /* 0x000000032800788c */ /* 0x000fe4000c722a70 */
[----:B------:R-:W-:Y:S02]  /*72c0*/  USEL UR56, UR43, URZ, UP0 ;  /* 0x000000ff2b387287 */ /* 0x000fe40008000000 */
[----:B------:R-:W-:Y:S04]  /*72d0*/  USEL UR4, URZ, 0x1, !UP1 ;  /* 0x00000001ff047887 */ /* 0x000fe8000c800000 */
[----:B------:R-:W-:Y:S01]  /*72e0*/  ULOP3.LUT UR51, UR51, UR4, URZ, 0x3c, !UPT ;  /* 0x0000000433337292 */ /* 0x000fe2000f8e3cff */
[----:B------:R-:W-:Y:S11]  /*72f0*/  @P0 BRA `(.L_x_111) ;  /* 0x0000000000040947 */ /* 0x000ff60003800000 */
[----:B------:R-:W-:Y:S04]  /*7300*/  DEPBAR.LE SB0, 0x1 ;  /* 0x000080400000791a */ /* 0x000fe80000000000 */
.L_x_111:
[----:B------:R-:W-:Y:S05]  /*7310*/  BSYNC.RECONVERGENT B0 ;  /* 0x0000000000007941 */ /* 0x000fea0003800200 */
.L_x_110:
[----:B------:R-:W-:Y:S01]  /*7320*/  BAR.SYNC.DEFER_BLOCKING 0x1, 0x80 ;  /* 0x0042000000007b1d */ /* 0x000fe20000010000 */
[----:B------:R-:W-:Y:S01]  /*7330*/  UISETP.NE.AND UP0, UPT, UR50, -0x2, UPT ;  /* 0xfffffffe3200788c */ /* 0x000fe2000bf05270 */
[----:B------:R-:W-:Y:S08]  /*7340*/  IADD3 R45, PT, PT, R45, 0x1, RZ ;  /* 0x000000012d2d7810 */ /* 0x000ff00007ffe0ff */
[----:B------:R-:W-:Y:S05]  /*7350*/  BRA.U !UP0, `(.L_x_112) ;  /* 0x0000000108287547 */ /* 0x000fea000b800000 */
[----:B------:R-:W-:Y:S01]  /*7360*/  ISETP.NE.AND P0, PT, R104, RZ, PT ;  /* 0x000000ff6800720c */ /* 0x000fe20003f05270 */
[----:B------:R-:W-:Y:S01]  /*7370*/  IMAD.U32 R2, RZ, RZ, UR49 ;  /* 0x00000031ff027e24 */ /* 0x000fe2000f8e00ff */
[----:B------:R-:W-:Y:S01]  /*7380*/  UIADD3 UR49, UPT, UPT, UR49, 0x1, URZ ;  /* 0x0000000131317890 */ /* 0x000fe2000fffe0ff */
[----:B-1----:R-:W-:Y:S03]  /*7390*/  IMAD.U32 R0, RZ, RZ, UR37 ;  /* 0x00000025ff007e24 */ /* 0x002fe6000f8e00ff */
[----:B------:R-:W-:Y:S04]  /*73a0*/  UISETP.NE.AND UP0, UPT, UR49, 0x3, UPT ;  /* 0x000000033100788c */ /* 0x000fe8000bf05270 */
[----:B------:R-:W-:Y:S03]  /*73b0*/  USEL UR49, UR49, URZ, UP0 ;  /* 0x000000ff31317287 */ /* 0x000fe60008000000 */
[----:B------:R-:W-:Y:S05]  /*73c0*/  @P0 LEA R2, R2, UR48, 0x3 ;  /* 0x0000003002020c11 */ /* 0x000fea000f8e18ff */
[----:B------:R-:W-:Y:S05]  /*73d0*/  @P0 VIADD R2, R2, 0x88 ;  /* 0x0000008802020836 */ /* 0x000fea0000000000 */
[----:B------:R-:W-:Y:S04]  /*73e0*/  @P0 PRMT R0, R0, 0x654, R2 ;  /* 0x0000065400000816 */ /* 0x000fe80000000002 */
[----:B------:R2:W-:Y:S03]  /*73f0*/  @P0 SYNCS.ARRIVE.TRANS64.RED.A1T0 RZ, [R0+URZ], RZ ;  /* 0x000000ff00ff09a7 */ /* 0x0005e600081004ff */
.L_x_112:
[----:B------:R-:W-:Y:S01]  /*7400*/  ISETP.NE.AND P2, PT, R101, RZ, PT ;  /* 0x000000ff6500720c */ /* 0x000fe20003f45270 */
[----:B------:R-:W-:Y:S01]  /*7410*/  UIADD3 UR50, UPT, UPT, UR50, 0x2, URZ ;  /* 0x0000000232327890 */ /* 0x000fe2000fffe0ff */
[----:B------:R-:W-:Y:S01]  /*7420*/  ISETP.NE.AND P0, PT, R103, 0x2, PT ;  /* 0x000000026700780c */ /* 0x000fe20003f05270 */
[----:B------:R-:W-:Y:S01]  /*7430*/  IMAD.IADD R14, R43, 0x1, R86 ;  /* 0x000000012b0e7824 */ /* 0x000fe200078e0256 */
[----:B------:R-:W-:Y:S01]  /*7440*/  ISETP.NE.AND P1, PT, R45, 0x4, PT ;  /* 0x000000042d00780c */ /* 0x000fe20003f25270 */
[----:B------:R-:W-:Y:S01]  /*7450*/  IMAD.IADD R15, R44, 0x1, R87 ;  /* 0x000000012c0f7824 */ /* 0x000fe200078e0257 */
[----:B------:R-:W-:Y:S02]  /*7460*/  SEL R2, RZ, 0x1, P0 ;  /* 0x00000001ff027807 */ /* 0x000fe40000000000 */
[----:B-12---:R-:W-:Y:S02]  /*7470*/  SEL R0, RZ, 0x1, P1 ;  /* 0x00000001ff007807 */ /* 0x006fe40000800000 */
[----:B------:R-:W-:Y:S02]  /*7480*/  LOP3.LUT R96, R96, R2, RZ, 0x3c, !PT ;  /* 0x0000000260607212 */ /* 0x000fe400078e3cff */
[----:B------:R-:W-:Y:S02]  /*7490*/  LOP3.LUT R97, R97, R0, RZ, 0x3c, !PT ;  /* 0x0000000061617212 */ /* 0x000fe400078e3cff */
[----:B------:R-:W-:Y:S02]  /*74a0*/  @P2 R2UR UR36, R95 ;  /* 0x000000005f2422ca */ /* 0x000fe400000e0000 */
[----:B------:R-:W-:Y:S02]  /*74b0*/  SEL R103, R103, RZ, P0 ;  /* 0x000000ff67677207 */ /* 0x000fe40000000000 */
[----:B------:R-:W-:Y:S01]  /*74c0*/  SEL R45, R45, RZ, P1 ;  /* 0x000000ff2d2d7207 */ /* 0x000fe20000800000 */
[----:B------:R-:W-:Y:S10]  /*74d0*/  @P2 BRA `(.L_x_113) ;  /* 0xffffffd800042947 */ /* 0x000ff4000383ffff */
[----:B------:R-:W-:-:S09]  /*74e0*/  UISETP.NE.AND UP0, UPT, UR53, URZ, UPT ;  /* 0x000000ff3500728c */ /* 0x000fd2000bf05270 */
[----:B------:R-:W-:Y:S05]  /*74f0*/  BRA.U !UP0, `(.L_x_114) ;  /* 0x0000000108487547 */ /* 0x000fea000b800000 */
[----:B------:R-:W1:Y:S02]  /*7500*/  LDCU.64 UR4, c[0x0][0x890] ;  /* 0x00011200ff0477ac */ /* 0x000e640008000a00 */
[----:B-1----:R-:W-:-:S04]  /*7510*/  UISETP.NE.U32.AND UP0, UPT, UR4, URZ, UPT ;  /* 0x000000ff0400728c */ /* 0x002fc8000bf05070 */
[----:B------:R-:W-:-:S09]  /*7520*/  UISETP.NE.AND.EX UP0, UPT, UR5, URZ, UPT, UP0 ;  /* 0x000000ff0500728c */ /* 0x000fd2000bf05300 */
[----:B------:R-:W-:Y:S05]  /*7530*/  BRA.U UP0, `(.L_x_115) ;  /* 0x00000001000c7547 */ /* 0x000fea000b800000 */
[----:B------:R-:W-:-:S13]  /*7540*/  FSETP.NEU.AND P0, PT, R49, RZ, PT ;  /* 0x000000ff3100720b */ /* 0x000fda0003f0d000 */
[----:B------:R-:W-:Y:S05]  /*7550*/  @!P0 EXIT ;  /* 0x000000000000894d */ /* 0x000fea0003800000 */
[----:B------:R-:W-:Y:S05]  /*7560*/  BRA `(.L_x_114) ;  /* 0x00000000002c7947 */ /* 0x000fea0003800000 */
.L_x_115:
[----:B------:R-:W-:Y:S01]  /*7570*/  ISETP.NE.AND P0, PT, R102, RZ, PT ;  /* 0x000000ff6600720c */ /* 0x000fe20003f05270 */
[----:B------:R-:W-:-:S12]  /*7580*/  BSSY.RECONVERGENT B0, `(.L_x_114) ;  /* 0x0000009000007945 */ /* 0x000fd80003800200 */
[----:B------:R-:W-:Y:S05]  /*7590*/  @P0 BRA `(.L_x_116) ;  /* 0x0000000000140947 */ /* 0x000fea0003800000 */
[----:B------:R-:W1:Y:S02]  /*75a0*/  LDCU.64 UR4, c[0x0][0x888] ;  /* 0x00011100ff0477ac */ /* 0x000e640008000a00 */
[----:B-1----:R-:W-:-:S04]  /*75b0*/  ISETP.NE.U32.AND P0, PT, RZ, UR4, PT ;  /* 0x00000004ff007c0c */ /* 0x002fc8000bf05070 */
[----:B------:R-:W-:-:S13]  /*75c0*/  ISETP.NE.AND.EX P0, PT, RZ, UR5, PT, P0 ;  /* 0x00000005ff007c0c */ /* 0x000fda000bf05300 */
[----:B------:R-:W-:Y:S05]  /*75d0*/  @!P0 EXIT ;  /* 0x000000000000894d */ /* 0x000fea0003800000 */
[----:B------:R-:W-:Y:S05]  /*75e0*/  BRA `(.L_x_117) ;  /* 0x0000000000087947 */ /* 0x000fea0003800000 */
.L_x_116:
[----:B------:R-:W-:-:S13]  /*75f0*/  FSETP.NEU.AND P0, PT, R49, RZ, PT ;  /* 0x000000ff3100720b */ /* 0x000fda0003f0d000 */
[----:B------:R-:W-:Y:S05]  /*7600*/  @!P0 EXIT ;  /* 0x000000000000894d */ /* 0x000fea0003800000 */
.L_x_117:
[----:B------:R-:W-:Y:S05]  /*7610*/  BSYNC.RECONVERGENT B0 ;  /* 0x0000000000007941 */ /* 0x000fea0003800200 */
.L_x_114:
[----:B------:R-:W-:Y:S01]  /*7620*/  ULEA UR4, UR49, UR48, 0x3 ;  /* 0x0000003031047291 */ /* 0x000fe2000f8e18ff */
[----:B------:R-:W-:-:S04]  /*7630*/  DEPBAR.LE SB0, 0x0 ;  /* 0x000080000000791a */ /* 0x000fc80000000000 */
[----:B------:R-:W-:-:S04]  /*7640*/  UIADD3 UR4, UPT, UPT, UR4, 0x88, URZ ;  /* 0x0000008804047890 */ /* 0x000fc8000fffe0ff */
[----:B------:R-:W-:-:S09]  /*7650*/  UPRMT UR4, UR37, 0x654, UR4 ;  /* 0x0000065425047896 */ /* 0x000fd20008000004 */
[----:B------:R-:W-:Y:S01]  /*7660*/  SYNCS.ARRIVE.TRANS64.RED.A1T0 RZ, [UR4], RZ ;  /* 0x000000ffffff79a7 */ /* 0x000fe20008100404 */
[----:B------:R-:W-:Y:S05]  /*7670*/  EXIT ;  /* 0x000000000000794d */ /* 0x000fea0003800000 */
.L_x_19:
[----:B--2---:R2:W1:Y:S02]  /*7680*/  SYNCS.PHASECHK.TRANS64.TRYWAIT P0, [R2+URZ+0x120], R3 ;  /* 0x00012003020075a7 */ /* 0x00446400080011ff */
[----:B-1----:R-:W-:Y:S05]  /*7690*/  @!P0 NANOSLEEP.SYNCS 0x989680 ;  /* 0x009896800000895d */ /* 0x002fea0003900000 */
[----:B------:R-:W1:Y:S02]  /*76a0*/  @!P0 SYNCS.PHASECHK.TRANS64 P0, [R2+URZ+0x120], R3 ;  /* 0x00012003020085a7 */ /* 0x000e6400080010ff */
[----:B-1----:R-:W-:Y:S05]  /*76b0*/  @!P0 BRA `(.L_x_19) ;  /* 0xfffffffc00f08947 */ /* 0x002fea000383ffff */
[----:B------:R-:W-:Y:S05]  /*76c0*/  BRA `(.L_x_118) ;  /* 0xffffff9c00d47947 */ /* 0x000fea000383ffff */
.L_x_22:
[----:B-1----:R-:W-:-:S07]  /*76d0*/  MOV R2, UR33 ;  /* 0x0000002100027c02 */ /* 0x002fce0008000f00 */
.L_x_119:
[----:B-1----:R1:W2:Y:S02]  /*76e0*/  SYNCS.PHASECHK.TRANS64.TRYWAIT P0, [R2+URZ+0x38], R4 ;  /* 0x00003804020075a7 */ /* 0x0022a400080011ff */
[----:B--2---:R-:W-:Y:S05]  /*76f0*/  @!P0 NANOSLEEP.SYNCS 0x989680 ;  /* 0x009896800000895d */ /* 0x004fea0003900000 */
[----:B------:R-:W2:Y:S02]  /*7700*/  @!P0 SYNCS.PHASECHK.TRANS64 P0, [R2+URZ+0x38], R4 ;  /* 0x00003804020085a7 */ /* 0x000ea400080010ff */
[----:B--2---:R-:W-:Y:S05]  /*7710*/  @!P0 BRA `(.L_x_119) ;  /* 0xfffffffc00f08947 */ /* 0x004fea000383ffff */
[----:B------:R-:W-:Y:S05]  /*7720*/  BRA `(.L_x_21) ;  /* 0xffffffa000247947 */ /* 0x000fea000383ffff */
.L_x_28:
[----:B-1----:R-:W-:-:S07]  /*7730*/  MOV R2, UR17 ;  /* 0x0000001100027c02 */ /* 0x002fce0008000f00 */
.L_x_120:
[----:B-1----:R1:W2:Y:S02]  /*7740*/  SYNCS.PHASECHK.TRANS64.TRYWAIT P0, [R2+URZ+0x38], R4 ;  /* 0x00003804020075a7 */ /* 0x0022a400080011ff */
[----:B--2---:R-:W-:Y:S05]  /*7750*/  @!P0 NANOSLEEP.SYNCS 0x989680 ;  /* 0x009896800000895d */ /* 0x004fea0003900000 */
[----:B------:R-:W2:Y:S02]  /*7760*/  @!P0 SYNCS.PHASECHK.TRANS64 P0, [R2+URZ+0x38], R4 ;  /* 0x00003804020085a7 */ /* 0x000ea400080010ff */
[----:B--2---:R-:W-:Y:S05]  /*7770*/  @!P0 BRA `(.L_x_120) ;  /* 0xfffffffc00f08947 */ /* 0x004fea000383ffff */
[----:B------:R-:W-:Y:S05]  /*7780*/  BRA `(.L_x_27) ;  /* 0xffffffa000cc7947 */ /* 0x000fea000383ffff */
.L_x_32:
[----:B-1----:R1:W2:Y:S02]  /*7790*/  SYNCS.PHASECHK.TRANS64.TRYWAIT P0, [R2+URZ+0xb0], R3 ;  /* 0x0000b003020075a7 */ /* 0x0022a400080011ff */
[----:B--2---:R-:W-:Y:S05]  /*77a0*/  @!P0 NANOSLEEP.SYNCS 0x989680 ;  /* 0x009896800000895d */ /* 0x004fea0003900000 */
[----:B------:R-:W2:Y:S02]  /*77b0*/  @!P0 SYNCS.PHASECHK.TRANS64 P0, [R2+URZ+0xb0], R3 ;  /* 0x0000b003020085a7 */ /* 0x000ea400080010ff */
[----:B--2---:R-:W-:Y:S05]  /*77c0*/  @!P0 BRA `(.L_x_32) ;  /* 0xfffffffc00f08947 */ /* 0x004fea000383ffff */
[----:B------:R-:W-:Y:S05]  /*77d0*/  BRA `(.L_x_121) ;  /* 0xffffffa4005c7947 */ /* 0x000fea000383ffff */
.L_x_36:
[----:B----4-:R-:W-:-:S07]  /*77e0*/  MOV R0, UR5 ;  /* 0x0000000500007c02 */ /* 0x010fce0008000f00 */
.L_x_122:
[----:B-1----:R1:W2:Y:S02]  /*77f0*/  SYNCS.PHASECHK.TRANS64.TRYWAIT P0, [R0+URZ], R2 ;  /* 0x00000002000075a7 */ /* 0x0022a400080011ff */
[----:B--2---:R-:W-:Y:S05]  /*7800*/  @!P0 NANOSLEEP.SYNCS 0x989680 ;  /* 0x009896800000895d */ /* 0x004fea0003900000 */
[----:B------:R-:W2:Y:S02]  /*7810*/  @!P0 SYNCS.PHASECHK.TRANS64 P0, [R0+URZ], R2 ;  /* 0x00000002000085a7 */ /* 0x000ea400080010ff */
[----:B--2---:R-:W-:Y:S05]  /*7820*/  @!P0 BRA `(.L_x_122) ;  /* 0xfffffffc00f08947 */ /* 0x004fea000383ffff */
[----:B------:R-:W-:Y:S05]  /*7830*/  BRA `(.L_x_123) ;  /* 0xffffffa800cc7947 */ /* 0x000fea000383ffff */
.L_x_37:
[----:B----4-:R-:W-:-:S07]  /*7840*/  MOV R0, UR5 ;  /* 0x0000000500007c02 */ /* 0x010fce0008000f00 */
.L_x_124:
[----:B-1----:R1:W2:Y:S02]  /*7850*/  SYNCS.PHASECHK.TRANS64.TRYWAIT P0, [R0+URZ], R3 ;  /* 0x00000003000075a7 */ /* 0x0022a400080011ff */
[----:B--2---:R-:W-:Y:S05]  /*7860*/  @!P0 NANOSLEEP.SYNCS 0x989680 ;  /* 0x009896800000895d */ /* 0x004fea0003900000 */
[----:B------:R-:W2:Y:S02]  /*7870*/  @!P0 SYNCS.PHASECHK.TRANS64 P0, [R0+URZ], R3 ;  /* 0x00000003000085a7 */ /* 0x000ea400080010ff */
[----:B--2---:R-:W-:Y:S05]  /*7880*/  @!P0 BRA `(.L_x_124) ;  /* 0xfffffffc00f08947 */ /* 0x004fea000383ffff */
[----:B------:R-:W-:Y:S05]  /*7890*/  BRA `(.L_x_125) ;  /* 0xffffffa800d87947 */ /* 0x000fea000383ffff */
.L_x_38:
[----:B----4-:R-:W-:-:S07]  /*78a0*/  MOV R0, UR5 ;  /* 0x0000000500007c02 */ /* 0x010fce0008000f00 */
.L_x_126:
[----:B-1----:R1:W2:Y:S02]  /*78b0*/  SYNCS.PHASECHK.TRANS64.TRYWAIT P0, [R0+URZ], R3 ;  /* 0x00000003000075a7 */ /* 0x0022a400080011ff */
[----:B--2---:R-:W-:Y:S05]  /*78c0*/  @!P0 NANOSLEEP.SYNCS 0x989680 ;  /* 0x009896800000895d */ /* 0x004fea0003900000 */
[----:B------:R-:W2:Y:S02]  /*78d0*/  @!P0 SYNCS.PHASECHK.TRANS64 P0, [R0+URZ], R3 ;  /* 0x00000003000085a7 */ /* 0x000ea400080010ff */
[----:B--2---:R-:W-:Y:S05]  /*78e0*/  @!P0 BRA `(.L_x_126) ;  /* 0xfffffffc00f08947 */ /* 0x004fea000383ffff */
[----:B------:R-:W-:Y:S05]  /*78f0*/  BRA `(.L_x_127) ;  /* 0xffffffa800e47947 */ /* 0x000fea000383ffff */
.L_x_39:
[----:B----4-:R-:W-:-:S07]  /*7900*/  MOV R0, UR5 ;  /* 0x0000000500007c02 */ /* 0x010fce0008000f00 */
.L_x_128:
[----:B-1----:R1:W2:Y:S02]  /*7910*/  SYNCS.PHASECHK.TRANS64.TRYWAIT P0, [R0+URZ], R3 ;  /* 0x00000003000075a7 */ /* 0x0022a400080011ff */
[----:B--2---:R-:W-:Y:S05]  /*7920*/  @!P0 NANOSLEEP.SYNCS 0x989680 ;  /* 0x009896800000895d */ /* 0x004fea0003900000 */
[----:B------:R-:W2:Y:S02]  /*7930*/  @!P0 SYNCS.PHASECHK.TRANS64 P0, [R0+URZ], R3 ;  /* 0x00000003000085a7 */ /* 0x000ea400080010ff */
[----:B--2---:R-:W-:Y:S05]  /*7940*/  @!P0 BRA `(.L_x_128) ;  /* 0xfffffffc00f08947 */ /* 0x004fea000383ffff */
[----:B------:R-:W-:Y:S05]  /*7950*/  BRA `(.L_x_129) ;  /* 0xffffffa800f07947 */ /* 0x000fea000383ffff */
.L_x_40:
[----:B----4-:R-:W-:-:S07]  /*7960*/  MOV R0, UR5 ;  /* 0x0000000500007c02 */ /* 0x010fce0008000f00 */
.L_x_130:
[----:B-1----:R1:W2:Y:S02]  /*7970*/  SYNCS.PHASECHK.TRANS64.TRYWAIT P0, [R0+URZ], R3 ;  /* 0x00000003000075a7 */ /* 0x0022a400080011ff */
[----:B--2---:R-:W-:Y:S05]  /*7980*/  @!P0 NANOSLEEP.SYNCS 0x989680 ;  /* 0x009896800000895d */ /* 0x004fea0003900000 */
[----:B------:R-:W2:Y:S02]  /*7990*/  @!P0 SYNCS.PHASECHK.TRANS64 P0, [R0+URZ], R3 ;  /* 0x00000003000085a7 */ /* 0x000ea400080010ff */
[----:B--2---:R-:W-:Y:S05]  /*79a0*/  @!P0 BRA `(.L_x_130) ;  /* 0xfffffffc00f08947 */ /* 0x004fea000383ffff */
[----:B------:R-:W-:Y:S05]  /*79b0*/  BRA `(.L_x_131) ;  /* 0xffffffa800fc7947 */ /* 0x000fea000383ffff */
.L_x_41:
[----:B----4-:R-:W-:-:S07]  /*79c0*/  MOV R0, UR5 ;  /* 0x0000000500007c02 */ /* 0x010fce0008000f00 */
.L_x_132:
[----:B-1----:R1:W2:Y:S02]  /*79d0*/  SYNCS.PHASECHK.TRANS64.TRYWAIT P0, [R0+URZ], R3 ;  /* 0x00000003000075a7 */ /* 0x0022a400080011ff */
[----:B--2---:R-:W-:Y:S05]  /*79e0*/  @!P0 NANOSLEEP.SYNCS 0x989680 ;  /* 0x009896800000895d */ /* 0x004fea0003900000 */
[----:B------:R-:W2:Y:S02]  /*79f0*/  @!P0 SYNCS.PHASECHK.TRANS64 P0, [R0+URZ], R3 ;  /* 0x00000003000085a7 */ /* 0x000ea400080010ff */
[----:B--2---:R-:W-:Y:S05]  /*7a00*/  @!P0 BRA `(.L_x_132) ;  /* 0xfffffffc00f08947 */ /* 0x004fea000383ffff */
[----:B------:R-:W-:Y:S05]  /*7a10*/  BRA `(.L_x_133) ;  /* 0xffffffac00087947 */ /* 0x000fea000383ffff */
.L_x_44:
[----:B-1----:R1:W2:Y:S02]  /*7a20*/  SYNCS.PHASECHK.TRANS64.TRYWAIT P0, [R0+URZ+0x110], R4 ;  /* 0x00011004000075a7 */ /* 0x0022a400080011ff */
[----:B--2---:R-:W-:Y:S05]  /*7a30*/  @!P0 NANOSLEEP.SYNCS 0x989680 ;  /* 0x009896800000895d */ /* 0x004fea0003900000 */
[----:B------:R-:W2:Y:S02]  /*7a40*/  @!P0 SYNCS.PHASECHK.TRANS64 P0, [R0+URZ+0x110], R4 ;  /* 0x00011004000085a7 */ /* 0x000ea400080010ff */
[----:B--2---:R-:W-:Y:S05]  /*7a50*/  @!P0 BRA `(.L_x_44) ;  /* 0xfffffffc00f08947 */ /* 0x004fea000383ffff */
[----:B------:R-:W-:Y:S05]  /*7a60*/  BRA `(.L_x_134) ;  /* 0xffffffac00647947 */ /* 0x000fea000383ffff */
.L_x_45:
[----:B------:R-:W-:-:S07]  /*7a70*/  MOV R0, UR5 ;  /* 0x0000000500007c02 */ /* 0x000fce0008000f00 */
.L_x_135:
[----:B-1----:R1:W2:Y:S02]  /*7a80*/  SYNCS.PHASECHK.TRANS64.TRYWAIT P0, [R0+URZ+0xc0], R5 ;  /* 0x0000c005000075a7 */ /* 0x0022a400080011ff */
[----:B--2---:R-:W-:Y:S05]  /*7a90*/  @!P0 NANOSLEEP.SYNCS 0x989680 ;  /* 0x009896800000895d */ /* 0x004fea0003900000 */
[----:B------:R-:W2:Y:S02]  /*7aa0*/  @!P0 SYNCS.PHASECHK.TRANS64 P0, [R0+URZ+0xc0], R5 ;  /* 0x0000c005000085a7 */ /* 0x000ea400080010ff */
[----:B--2---:R-:W-:Y:S05]  /*7ab0*/  @!P0 BRA `(.L_x_135) ;  /* 0xfffffffc00f08947 */ /* 0x004fea000383ffff */
[----:B------:R-:W-:Y:S05]  /*7ac0*/  BRA `(.L_x_136) ;  /* 0xffffffac00747947 */ /* 0x000fea000383ffff */
.L_x_46:
[----:B-1----:R1:W2:Y:S02]  /*7ad0*/  SYNCS.PHASECHK.TRANS64.TRYWAIT P1, [R0+URZ+0xb0], R4 ;  /* 0x0000b004000075a7 */ /* 0x0022a400080211ff */
[----:B--2---:R-:W-:Y:S05]  /*7ae0*/  @!P1 NANOSLEEP.SYNCS 0x989680 ;  /* 0x009896800000995d */ /* 0x004fea0003900000 */
[----:B------:R-:W2:Y:S02]  /*7af0*/  @!P1 SYNCS.PHASECHK.TRANS64 P1, [R0+URZ+0xb0], R4 ;  /* 0x0000b004000095a7 */ /* 0x000ea400080210ff */
[----:B--2---:R-:W-:Y:S05]  /*7b00*/  @!P1 BRA `(.L_x_46) ;  /* 0xfffffffc00f09947 */ /* 0x004fea000383ffff */
[----:B------:R-:W-:Y:S05]  /*7b10*/  BRA `(.L_x_137) ;  /* 0xffffffac00a47947 */ /* 0x000fea000383ffff */
.L_x_49:
[----:B------:R-:W-:-:S07]  /*7b20*/  MOV R0, UR5 ;  /* 0x0000000500007c02 */ /* 0x000fce0008000f00 */
.L_x_138:
[----:B-1----:R1:W2:Y:S02]  /*7b30*/  SYNCS.PHASECHK.TRANS64.TRYWAIT P0, [R0+URZ+0xc0], R2 ;  /* 0x0000c002000075a7 */ /* 0x0022a400080011ff */
[----:B--2---:R-:W-:Y:S05]  /*7b40*/  @!P0 NANOSLEEP.SYNCS 0x989680 ;  /* 0x009896800000895d */ /* 0x004fea0003900000 */
[----:B------:R-:W2:Y:S02]  /*7b50*/  @!P0 SYNCS.PHASECHK.TRANS64 P0, [R0+URZ+0xc0], R2 ;  /* 0x0000c002000085a7 */ /* 0x000ea400080010ff */
[----:B--2---:R-:W-:Y:S05]  /*7b60*/  @!P0 BRA `(.L_x_138) ;  /* 0xfffffffc00f08947 */ /* 0x004fea000383ffff */
[----:B------:R-:W-:Y:S05]  /*7b70*/  BRA `(.L_x_48) ;  /* 0xffffffac00f87947 */ /* 0x000fea000383ffff */
.L_x_56:
[----:B-1----:R1:W2:Y:S02]  /*7b80*/  SYNCS.PHASECHK.TRANS64.TRYWAIT P1, [R0+URZ+0xb0], R2 ;  /* 0x0000b002000075a7 */ /* 0x0022a400080211ff */
[----:B--2---:R-:W-:Y:S05]  /*7b90*/  @!P1 NANOSLEEP.SYNCS 0x989680 ;  /* 0x009896800000995d */ /* 0x004fea0003900000 */
[----:B------:R-:W2:Y:S02]  /*7ba0*/  @!P1 SYNCS.PHASECHK.TRANS64 P1, [R0+URZ+0xb0], R2 ;  /* 0x0000b002000095a7 */ /* 0x000ea400080210ff */
[----:B--2---:R-:W-:Y:S05]  /*7bb0*/  @!P1 BRA `(.L_x_56) ;  /* 0xfffffffc00f09947 */ /* 0x004fea000383ffff */
[----:B------:R-:W-:Y:S05]  /*7bc0*/  BRA `(.L_x_139) ;  /* 0xffffffb400687947 */ /* 0x000fea000383ffff */
.L_x_57:
[----:B------:R-:W-:-:S07]  /*7bd0*/  MOV R2, UR7 ;  /* 0x0000000700027c02 */ /* 0x000fce0008000f00 */
.L_x_140:
[----:B-1----:R1:W2:Y:S02]  /*7be0*/  SYNCS.PHASECHK.TRANS64.TRYWAIT P0, [R2+URZ+0xf0], R0 ;  /* 0x0000f000020075a7 */ /* 0x0022a400080011ff */
[----:B--2---:R-:W-:Y:S05]  /*7bf0*/  @!P0 NANOSLEEP.SYNCS 0x989680 ;  /* 0x009896800000895d */ /* 0x004fea0003900000 */
[----:B------:R-:W2:Y:S02]  /*7c00*/  @!P0 SYNCS.PHASECHK.TRANS64 P0, [R2+URZ+0xf0], R0 ;  /* 0x0000f000020085a7 */ /* 0x000ea400080010ff */
[----:B--2---:R-:W-:Y:S05]  /*7c10*/  @!P0 BRA `(.L_x_140) ;  /* 0xfffffffc00f08947 */ /* 0x004fea000383ffff */
[----:B------:R-:W-:Y:S05]  /*7c20*/  BRA `(.L_x_141) ;  /* 0xffffffb400a07947 */ /* 0x000fea000383ffff */
.L_x_60:
[----:B------:R-:W-:Y:S07]  /*7c30*/  MOV R0, UR6 ;  /* 0x0000000600007c02 */ /* 0x000fee0008000f00 */
.L_x_142:
[----:B-1----:R1:W2:Y:S02]  /*7c40*/  SYNCS.PHASECHK.TRANS64.TRYWAIT P0, [R0+URZ], R2 ;  /* 0x00000002000075a7 */ /* 0x0022a400080011ff */
[----:B--2---:R-:W-:Y:S05]  /*7c50*/  @!P0 NANOSLEEP.SYNCS 0x989680 ;  /* 0x009896800000895d */ /* 0x004fea0003900000 */
[----:B------:R-:W2:Y:S02]  /*7c60*/  @!P0 SYNCS.PHASECHK.TRANS64 P0, [R0+URZ], R2 ;  /* 0x00000002000085a7 */ /* 0x000ea400080010ff */
[----:B--2---:R-:W-:Y:S05]  /*7c70*/  @!P0 BRA `(.L_x_142) ;  /* 0xfffffffc00f08947 */ /* 0x004fea000383ffff */
[----:B------:R-:W-:Y:S05]  /*7c80*/  BRA `(.L_x_59) ;  /* 0xffffffb400bc7947 */ /* 0x000fea000383ffff */
.L_x_63:
[----:B------:R-:W-:-:S07]  /*7c90*/  MOV R0, UR6 ;  /* 0x0000000600007c02 */ /* 0x000fce0008000f00 */
.L_x_143:
[----:B--2---:R2:W4:Y:S02]  /*7ca0*/  SYNCS.PHASECHK.TRANS64.TRYWAIT P0, [R0+URZ], R2 ;  /* 0x00000002000075a7 */ /* 0x00452400080011ff */
[----:B----4-:R-:W-:Y:S05]  /*7cb0*/  @!P0 NANOSLEEP.SYNCS 0x989680 ;  /* 0x009896800000895d */ /* 0x010fea0003900000 */
[----:B------:R-:W4:Y:S02]  /*7cc0*/  @!P0 SYNCS.PHASECHK.TRANS64 P0, [R0+URZ], R2 ;  /* 0x00000002000085a7 */ /* 0x000f2400080010ff */
[----:B----4-:R-:W-:Y:S05]  /*7cd0*/  @!P0 BRA `(.L_x_143) ;  /* 0xfffffffc00f08947 */ /* 0x010fea000383ffff */
[----:B------:R-:W-:Y:S05]  /*7ce0*/  BRA `(.L_x_144) ;  /* 0xffffffb800987947 */ /* 0x000fea000383ffff */
.L_x_64:
[----:B------:R-:W-:-:S07]  /*7cf0*/  MOV R0, UR6 ;  /* 0x0000000600007c02 */ /* 0x000fce0008000f00 */
.L_x_145:
[----:B-1----:R1:W2:Y:S02]  /*7d00*/  SYNCS.PHASECHK.TRANS64.TRYWAIT P0, [R0+URZ], R3 ;  /* 0x00000003000075a7 */ /* 0x0022a400080011ff */
[----:B--2---:R-:W-:Y:S05]  /*7d10*/  @!P0 NANOSLEEP.SYNCS 0x989680 ;  /* 0x009896800000895d */ /* 0x004fea0003900000 */
[----:B------:R-:W2:Y:S02]  /*7d20*/  @!P0 SYNCS.PHASECHK.TRANS64 P0, [R0+URZ], R3 ;  /* 0x00000003000085a7 */ /* 0x000ea400080010ff */
[----:B--2---:R-:W-:Y:S05]  /*7d30*/  @!P0 BRA `(.L_x_145) ;  /* 0xfffffffc00f08947 */ /* 0x004fea000383ffff */
[----:B------:R-:W-:Y:S05]  /*7d40*/  BRA `(.L_x_146) ;  /* 0xffffffb800a47947 */ /* 0x000fea000383ffff */
.L_x_65:
[----:B------:R-:W-:-:S07]  /*7d50*/  MOV R0, UR6 ;  /* 0x0000000600007c02 */ /* 0x000fce0008000f00 */
.L_x_147:
[----:B-1----:R1:W2:Y:S02]  /*7d60*/  SYNCS.PHASECHK.TRANS64.TRYWAIT P0, [R0+URZ], R3 ;  /* 0x00000003000075a7 */ /* 0x0022a400080011ff */
[----:B--2---:R-:W-:Y:S05]  /*7d70*/  @!P0 NANOSLEEP.SYNCS 0x989680 ;  /* 0x009896800000895d */ /* 0x004fea0003900000 */
[----:B------:R-:W2:Y:S02]  /*7d80*/  @!P0 SYNCS.PHASECHK.TRANS64 P0, [R0+URZ], R3 ;  /* 0x00000003000085a7 */ /* 0x000ea400080010ff */
[----:B--2---:R-:W-:Y:S05]  /*7d90*/  @!P0 BRA `(.L_x_147) ;  /* 0xfffffffc00f08947 */ /* 0x004fea000383ffff */
[----:B------:R-:W-:Y:S05]  /*7da0*/  BRA `(.L_x_148) ;  /* 0xffffffb800b07947 */ /* 0x000fea000383ffff */
.L_x_66:
[----:B-1----:R-:W-:-:S07]  /*7db0*/  MOV R0, UR7 ;  /* 0x0000000700007c02 */ /* 0x002fce0008000f00 */
.L_x_149:
[----:B-1----:R1:W2:Y:S02]  /*7dc0*/  SYNCS.PHASECHK.TRANS64.TRYWAIT P0, [R0+URZ], R2 ;  /* 0x00000002000075a7 */ /* 0x0022a400080011ff */
[----:B--2---:R-:W-:Y:S05]  /*7dd0*/  @!P0 NANOSLEEP.SYNCS 0x989680 ;  /* 0x009896800000895d */ /* 0x004fea0003900000 */
[----:B------:R-:W2:Y:S02]  /*7de0*/  @!P0 SYNCS.PHASECHK.TRANS64 P0, [R0+URZ], R2 ;  /* 0x00000002000085a7 */ /* 0x000ea400080010ff */
[----:B--2---:R-:W-:Y:S05]  /*7df0*/  @!P0 BRA `(.L_x_149) ;  /* 0xfffffffc00f08947 */ /* 0x004fea000383ffff */
[----:B------:R-:W-:Y:S05]  /*7e00*/  BRA `(.L_x_150) ;  /* 0xffffffb800bc7947 */ /* 0x000fea000383ffff */
.L_x_71:
[----:B--2---:R2:W3:Y:S02]  /*7e10*/  SYNCS.PHASECHK.TRANS64.TRYWAIT P0, [R0+URZ+0xb0], R2 ;  /* 0x0000b002000075a7 */ /* 0x0044e400080011ff */
[----:B---3--:R-:W-:Y:S05]  /*7e20*/  @!P0 NANOSLEEP.SYNCS 0x989680 ;  /* 0x009896800000895d */ /* 0x008fea0003900000 */
[----:B------:R-:W3:Y:S02]  /*7e30*/  @!P0 SYNCS.PHASECHK.TRANS64 P0, [R0+URZ+0xb0], R2 ;  /* 0x0000b002000085a7 */ /* 0x000ee400080010ff */
[----:B---3--:R-:W-:Y:S05]  /*7e40*/  @!P0 BRA `(.L_x_71) ;  /* 0xfffffffc00f08947 */ /* 0x008fea000383ffff */
[----:B------:R-:W-:Y:S05]  /*7e50*/  BRA `(.L_x_151) ;  /* 0xffffffbc00b87947 */ /* 0x000fea000383ffff */
.L_x_74:
[----:B------:R-:W-:Y:S07]  /*7e60*/  MOV R0, UR7 ;  /* 0x0000000700007c02 */ /* 0x000fee0008000f00 */
.L_x_152:
[----:B--2---:R2:W3:Y:S02]  /*7e70*/  SYNCS.PHASECHK.TRANS64.TRYWAIT P0, [R0+URZ+0xa8], R2 ;  /* 0x0000a802000075a7 */ /* 0x0044e400080011ff */
[----:B---3--:R-:W-:Y:S05]  /*7e80*/  @!P0 NANOSLEEP.SYNCS 0x989680 ;  /* 0x009896800000895d */ /* 0x008fea0003900000 */
[----:B------:R-:W3:Y:S02]  /*7e90*/  @!P0 SYNCS.PHASECHK.TRANS64 P0, [R0+URZ+0xa8], R2 ;  /* 0x0000a802000085a7 */ /* 0x000ee400080010ff */
[----:B---3--:R-:W-:Y:S05]  /*7ea0*/  @!P0 BRA `(.L_x_152) ;  /* 0xfffffffc00f08947 */ /* 0x008fea000383ffff */
[----:B------:R-:W-:Y:S05]  /*7eb0*/  BRA `(.L_x_73) ;  /* 0xffffffc000987947 */ /* 0x000fea000383ffff */
.L_x_77:
[----:B------:R-:W-:Y:S07]  /*7ec0*/  MOV R0, UR15 ;  /* 0x0000000f00007c02 */ /* 0x000fee0008000f00 */
.L_x_153:
[----:B-1----:R1:W2:Y:S02]  /*7ed0*/  SYNCS.PHASECHK.TRANS64.TRYWAIT P0, [R0+URZ+0x88], R9 ;  /* 0x00008809000075a7 */ /* 0x0022a400080011ff */
[----:B--2---:R-:W-:Y:S05]  /*7ee0*/  @!P0 NANOSLEEP.SYNCS 0x989680 ;  /* 0x009896800000895d */ /* 0x004fea0003900000 */
[----:B------:R-:W2:Y:S02]  /*7ef0*/  @!P0 SYNCS.PHASECHK.TRANS64 P0, [R0+URZ+0x88], R9 ;  /* 0x00008809000085a7 */ /* 0x000ea400080010ff */
[----:B--2---:R-:W-:Y:S05]  /*7f00*/  @!P0 BRA `(.L_x_153) ;  /* 0xfffffffc00f08947 */ /* 0x004fea000383ffff */
[----:B------:R-:W-:Y:S05]  /*7f10*/  BRA `(.L_x_154) ;  /* 0xffffffc400107947 */ /* 0x000fea000383ffff */
.L_x_78:
[----:B------:R-:W-:Y:S07]  /*7f20*/  MOV R0, UR13 ;  /* 0x0000000d00007c02 */ /* 0x000fee0008000f00 */
.L_x_155:
[----:B-1----:R1:W2:Y:S02]  /*7f30*/  SYNCS.PHASECHK.TRANS64.TRYWAIT P0, [R0+URZ+0x88], R14 ;  /* 0x0000880e000075a7 */ /* 0x0022a400080011ff */
[----:B--2---:R-:W-:Y:S05]  /*7f40*/  @!P0 NANOSLEEP.SYNCS 0x989680 ;  /* 0x009896800000895d */ /* 0x004fea0003900000 */
[----:B------:R-:W2:Y:S02]  /*7f50*/  @!P0 SYNCS.PHASECHK.TRANS64 P0, [R0+URZ+0x88], R14 ;  /* 0x0000880e000085a7 */ /* 0x000ea400080010ff */
[----:B--2---:R-:W-:Y:S05]  /*7f60*/  @!P0 BRA `(.L_x_155) ;  /* 0xfffffffc00f08947 */ /* 0x004fea000383ffff */
[----:B------:R-:W-:Y:S05]  /*7f70*/  BRA `(.L_x_156) ;  /* 0xffffffc400b07947 */ /* 0x000fea000383ffff */
.L_x_80:
[----:B------:R-:W-:-:S07]  /*7f80*/  MOV R0, UR4 ;  /* 0x0000000400007c02 */ /* 0x000fce0008000f00 */
.L_x_157:
[----:B-1----:R1:W3:Y:S02]  /*7f90*/  SYNCS.PHASECHK.TRANS64.TRYWAIT P0, [R0+URZ], R2 ;  /* 0x00000002000075a7 */ /* 0x0022e400080011ff */
[----:B---3--:R-:W-:Y:S05]  /*7fa0*/  @!P0 NANOSLEEP.SYNCS 0x989680 ;  /* 0x009896800000895d */ /* 0x008fea0003900000 */
[----:B------:R-:W3:Y:S02]  /*7fb0*/  @!P0 SYNCS.PHASECHK.TRANS64 P0, [R0+URZ], R2 ;  /* 0x00000002000085a7 */ /* 0x000ee400080010ff */
[----:B---3--:R-:W-:Y:S05]  /*7fc0*/  @!P0 BRA `(.L_x_157) ;  /* 0xfffffffc00f08947 */ /* 0x008fea000383ffff */
[----:B------:R-:W-:Y:S05]  /*7fd0*/  BRA `(.L_x_158) ;  /* 0xffffffc8003c7947 */ /* 0x000fea000383ffff */
.L_x_81:
[----:B------:R-:W-:-:S07]  /*7fe0*/  MOV R0, UR4 ;  /* 0x0000000400007c02 */ /* 0x000fce0008000f00 */
.L_x_159:
[----:B-1----:R1:W3:Y:S02]  /*7ff0*/  SYNCS.PHASECHK.TRANS64.TRYWAIT P0, [R0+URZ], R2 ;  /* 0x00000002000075a7 */ /* 0x0022e400080011ff */
[----:B---3--:R-:W-:Y:S05]  /*8000*/  @!P0 NANOSLEEP.SYNCS 0x989680 ;  /* 0x009896800000895d */ /* 0x008fea0003900000 */
[----:B------:R-:W3:Y:S02]  /*8010*/  @!P0 SYNCS.PHASECHK.TRANS64 P0, [R0+URZ], R2 ;  /* 0x00000002000085a7 */ /* 0x000ee400080010ff */
[----:B---3--:R-:W-:Y:S05]  /*8020*/  @!P0 BRA `(.L_x_159) ;  /* 0xfffffffc00f08947 */ /* 0x008fea000383ffff */
[----:B------:R-:W-:Y:S05]  /*8030*/  BRA `(.L_x_160) ;  /* 0xffffffc800487947 */ /* 0x000fea000383ffff */
.L_x_83:
[----:B--2---:R2:W4:Y:S02]  /*8040*/  SYNCS.PHASECHK.TRANS64.TRYWAIT P0, [R0+URZ+0xb0], R2 ;  /* 0x0000b002000075a7 */ /* 0x00452400080011ff */
[----:B----4-:R-:W-:Y:S05]  /*8050*/  @!P0 NANOSLEEP.SYNCS 0x989680 ;  /* 0x009896800000895d */ /* 0x010fea0003900000 */
[----:B------:R-:W4:Y:S02]  /*8060*/  @!P0 SYNCS.PHASECHK.TRANS64 P0, [R0+URZ+0xb0], R2 ;  /* 0x0000b002000085a7 */ /* 0x000f2400080010ff */
[----:B----4-:R-:W-:Y:S05]  /*8070*/  @!P0 BRA `(.L_x_83) ;  /* 0xfffffffc00f08947 */ /* 0x010fea000383ffff */
[----:B------:R-:W-:Y:S05]  /*8080*/  BRA `(.L_x_161) ;  /* 0xffffffcc002c7947 */ /* 0x000fea000383ffff */
.L_x_93:
[----:B-1----:R1:W3:Y:S02]  /*8090*/  SYNCS.PHASECHK.TRANS64.TRYWAIT P1, [R0+URZ+0x70], R3 ;  /* 0x00007003000075a7 */ /* 0x0022e400080211ff */
[----:B---3--:R-:W-:Y:S05]  /*80a0*/  @!P1 NANOSLEEP.SYNCS 0x989680 ;  /* 0x009896800000995d */ /* 0x008fea0003900000 */
[----:B------:R-:W3:Y:S02]  /*80b0*/  @!P1 SYNCS.PHASECHK.TRANS64 P1, [R0+URZ+0x70], R3 ;  /* 0x00007003000095a7 */ /* 0x000ee400080210ff */
[----:B---3--:R-:W-:Y:S05]  /*80c0*/  @!P1 BRA `(.L_x_93) ;  /* 0xfffffffc00f09947 */ /* 0x008fea000383ffff */
[----:B------:R-:W-:Y:S05]  /*80d0*/  BRA `(.L_x_92) ;  /* 0xffffffd8005c7947 */ /* 0x000fea000383ffff */
.L_x_95:
[----:B-1----:R1:W4:Y:S02]  /*80e0*/  SYNCS.PHASECHK.TRANS64.TRYWAIT P0, [R73+URZ+0xd0], R2 ;  /* 0x0000d002490075a7 */ /* 0x00232400080011ff */
[----:B----4-:R-:W-:Y:S05]  /*80f0*/  @!P0 NANOSLEEP.SYNCS 0x989680 ;  /* 0x009896800000895d */ /* 0x010fea0003900000 */
[----:B------:R-:W4:Y:S02]  /*8100*/  @!P0 SYNCS.PHASECHK.TRANS64 P0, [R73+URZ+0xd0], R2 ;  /* 0x0000d002490085a7 */ /* 0x000f2400080010ff */
[----:B----4-:R-:W-:Y:S05]  /*8110*/  @!P0 BRA `(.L_x_95) ;  /* 0xfffffffc00f08947 */ /* 0x010fea000383ffff */
[----:B------:R-:W-:Y:S05]  /*8120*/  BRA `(.L_x_94) ;  /* 0xffffffd800947947 */ /* 0x000fea000383ffff */
.L_x_106:
[----:B--2---:R2:W4:Y:S02]  /*8130*/  SYNCS.PHASECHK.TRANS64.TRYWAIT P0, [R2+URZ+0x70], R107 ;  /* 0x0000706b020075a7 */ /* 0x00452400080011ff */
[----:B----4-:R-:W-:Y:S05]  /*8140*/  @!P0 NANOSLEEP.SYNCS 0x989680 ;  /* 0x009896800000895d */ /* 0x010fea0003900000 */
[----:B------:R-:W4:Y:S02]  /*8150*/  @!P0 SYNCS.PHASECHK.TRANS64 P0, [R2+URZ+0x70], R107 ;  /* 0x0000706b020085a7 */ /* 0x000f2400080010ff */
[----:B----4-:R-:W-:Y:S05]  /*8160*/  @!P0 BRA `(.L_x_106) ;  /* 0xfffffffc00f08947 */ /* 0x010fea000383ffff */
[----:B------:R-:W-:Y:S05]  /*8170*/  BRA `(.L_x_105) ;  /* 0xffffffe4007c7947 */ /* 0x000fea000383ffff */
        .weak           $__internal_0_$__cuda_sm10x_tcgen05_guardrail_trap_col_being_dealloced_not_returned_by_alloc
        .type           $__internal_0_$__cuda_sm10x_tcgen05_guardrail_trap_col_being_dealloced_not_returned_by_alloc,@function
        .size           $__internal_0_$__cuda_sm10x_tcgen05_guardrail_trap_col_being_dealloced_not_returned_by_alloc,($__internal_1_$__cuda_sm10x_tcgen05_guardrail_trap_phase_invalid_during_alloc - $__internal_0_$__cuda_sm10x_tcgen05_guardrail_trap_col_being_dealloced_not_returned_by_alloc)
$__internal_0_$__cuda_sm10x_tcgen05_guardrail_trap_col_being_dealloced_not_returned_by_alloc:
[----:B------:R-:W-:Y:S05]  /*8180*/  BPT.TRAP 0x1 ;  /* 0x000000040000795c */ /* 0x000fea0000300000 */
[----:B------:R-:W-:-:S04]  /*8190*/  HFMA2 R3, -RZ, RZ, 0, 0 ;  /* 0x00000000ff037431 */ /* 0x000fc800000001ff */
[----:B------:R-:W-:Y:S05]  /*81a0*/  RET.REL.NODEC R2 `(_ZN7cutlass13device_kernelINS_4gemm6kernel13GemmUniversalIN4cute5tupleIJiiiiEEENS1_10collective13CollectiveMmaINS1_35MainloopSm100TmaUmmaWarpSpecializedILi7ELi2ELi4ENS5_IJNS4_1CILi1EEESB_SB_EEEEENS5_IJNSA_ILi128EEENSA_ILi64EEESF_EEENS_6half_tENS5_IJlSB_lEEESH_SI_NS4_8TiledMMAINS4_8MMA_AtomIJNS4_20SM100_MMA_F16BF16_SSISH_SH_fLi128ELi64ELNS4_4UMMA5MajorE0ELSN_0ELNSM_7ScaleInE0ELSO_0EEEEEENS4_6LayoutISC_NS5_IJNSA_ILi0EEESS_SS_EEEEENS5_IJNS4_10UnderscoreESV_SV_EEEEENS4_13SM90_TMA_LOADENS4_14ComposedLayoutINS4_7SwizzleILi3ELi4ELi3EEENS4_18smem_ptr_flag_bitsILi16EEENSR_INS5_IJNSA_ILi8EEESF_EEENS5_IJSF_SB_EEEEEEEvNS4_8identityESY_S18_vS19_EENS_8epilogue10collective18CollectiveEpilogueINS1B_23Sm100TmaWarpSpecializedILi3ELi2ELi32ELb1ELb0EEEJSG_NS5_IJNSR_ISE_SB_EENSR_INSA_ILi32EEESB_EEEEESH_SI_SH_SI_NS1B_6fusion15FusionCallbacksIS1F_NS1K_17LinearCombinationISH_fSH_fLNS_15FloatRoundStyleE2EEESG_S1J_JEEENS4_5SM1004TMEM4LOAD26SM100_TMEM_LOAD_32dp32b32xESY_NSZ_INS10_ILi2ELi4ELi3EEES13_NSR_INS5_IJS14_S1H_EEENS5_IJS1H_SB_EEEEEEENS4_39AutoVectorizingCopyWithAssumedAlignmentILi128EEENS4_14SM90_TMA_STOREES1Y_S20_S20_EEEvvEEEEvNT_6ParamsE) ;  /* 0xffffff7c02947950 */ /* 0x000fea0003c3ffff */
        .weak           $__internal_1_$__cuda_sm10x_tcgen05_guardrail_trap_phase_invalid_during_alloc
        .type           $__internal_1_$__cuda_sm10x_tcgen05_guardrail_trap_phase_invalid_during_alloc,@function
        .size           $__internal_1_$__cuda_sm10x_tcgen05_guardrail_trap_phase_invalid_during_alloc,($__internal_2_$__cuda_sm10x_tcgen05_guardrail_trap_unallocated_columns_being_dealloced - $__internal_1_$__cuda_sm10x_tcgen05_guardrail_trap_phase_invalid_during_alloc)
$__internal_1_$__cuda_sm10x_tcgen05_guardrail_trap_phase_invalid_during_alloc:
[----:B------:R-:W-:Y:S05]  /*81b0*/  BPT.TRAP 0x1 ;  /* 0x000000040000795c */ /* 0x000fea0000300000 */
[----:B------:R-:W-:-:S04]  /*81c0*/  MOV R3, 0x0 ;  /* 0x0000000000037802 */ /* 0x000fc80000000f00 */
[----:B------:R-:W-:Y:S05]  /*81d0*/  RET.REL.NODEC R2 `(_ZN7cutlass13device_kernelINS_4gemm6kernel13GemmUniversalIN4cute5tupleIJiiiiEEENS1_10collective13CollectiveMmaINS1_35MainloopSm100TmaUmmaWarpSpecializedILi7ELi2ELi4ENS5_IJNS4_1CILi1EEESB_SB_EEEEENS5_IJNSA_ILi128EEENSA_ILi64EEESF_EEENS_6half_tENS5_IJlSB_lEEESH_SI_NS4_8TiledMMAINS4_8MMA_AtomIJNS4_20SM100_MMA_F16BF16_SSISH_SH_fLi128ELi64ELNS4_4UMMA5MajorE0ELSN_0ELNSM_7ScaleInE0ELSO_0EEEEEENS4_6LayoutISC_NS5_IJNSA_ILi0EEESS_SS_EEEEENS5_IJNS4_10UnderscoreESV_SV_EEEEENS4_13SM90_TMA_LOADENS4_14ComposedLayoutINS4_7SwizzleILi3ELi4ELi3EEENS4_18smem_ptr_flag_bitsILi16EEENSR_INS5_IJNSA_ILi8EEESF_EEENS5_IJSF_SB_EEEEEEEvNS4_8identityESY_S18_vS19_EENS_8epilogue10collective18CollectiveEpilogueINS1B_23Sm100TmaWarpSpecializedILi3ELi2ELi32ELb1ELb0EEEJSG_NS5_IJNSR_ISE_SB_EENSR_INSA_ILi32EEESB_EEEEESH_SI_SH_SI_NS1B_6fusion15FusionCallbacksIS1F_NS1K_17LinearCombinationISH_fSH_fLNS_15FloatRoundStyleE2EEESG_S1J_JEEENS4_5SM1004TMEM4LOAD26SM100_TMEM_LOAD_32dp32b32xESY_NSZ_INS10_ILi2ELi4ELi3EEES13_NSR_INS5_IJS14_S1H_EEENS5_IJS1H_SB_EEEEEEENS4_39AutoVectorizingCopyWithAssumedAlignmentILi128EEENS4_14SM90_TMA_STOREES1Y_S20_S20_EEEvvEEEEvNT_6ParamsE) ;  /* 0xffffff7c02887950 */ /* 0x000fea0003c3ffff */
        .weak           $__internal_2_$__cuda_sm10x_tcgen05_guardrail_trap_unallocated_columns_being_dealloced
        .type           $__internal_2_$__cuda_sm10x_tcgen05_guardrail_trap_unallocated_columns_being_dealloced,@function
        .size           $__internal_2_$__cuda_sm10x_tcgen05_guardrail_trap_unallocated_columns_being_dealloced,(.L_x_163 - $__internal_2_$__cuda_sm10x_tcgen05_guardrail_trap_unallocated_columns_being_dealloced)
$__internal_2_$__cuda_sm10x_tcgen05_guardrail_trap_unallocated_columns_being_dealloced:
[----:B------:R-:W-:Y:S05]  /*81e0*/  BPT.TRAP 0x1 ;  /* 0x000000040000795c */ /* 0x000fea0000300000 */
[----:B------:R-:W-:-:S04]  /*81f0*/  HFMA2 R3, -RZ, RZ, 0, 0 ;  /* 0x00000000ff037431 */ /* 0x000fc800000001ff */
[----:B------:R-:W-:Y:S05]  /*8200*/  RET.REL.NODEC R2 `(_ZN7cutlass13device_kernelINS_4gemm6kernel13GemmUniversalIN4cute5tupleIJiiiiEEENS1_10collective13CollectiveMmaINS1_35MainloopSm100TmaUmmaWarpSpecializedILi7ELi2ELi4ENS5_IJNS4_1CILi1EEESB_SB_EEEEENS5_IJNSA_ILi128EEENSA_ILi64EEESF_EEENS_6half_tENS5_IJlSB_lEEESH_SI_NS4_8TiledMMAINS4_8MMA_AtomIJNS4_20SM100_MMA_F16BF16_SSISH_SH_fLi128ELi64ELNS4_4UMMA5MajorE0ELSN_0ELNSM_7ScaleInE0ELSO_0EEEEEENS4_6LayoutISC_NS5_IJNSA_ILi0EEESS_SS_EEEEENS5_IJNS4_10UnderscoreESV_SV_EEEEENS4_13SM90_TMA_LOADENS4_14ComposedLayoutINS4_7SwizzleILi3ELi4ELi3EEENS4_18smem_ptr_flag_bitsILi16EEENSR_INS5_IJNSA_ILi8EEESF_EEENS5_IJSF_SB_EEEEEEEvNS4_8identityESY_S18_vS19_EENS_8epilogue10collective18CollectiveEpilogueINS1B_23Sm100TmaWarpSpecializedILi3ELi2ELi32ELb1ELb0EEEJSG_NS5_IJNSR_ISE_SB_EENSR_INSA_ILi32EEESB_EEEEESH_SI_SH_SI_NS1B_6fusion15FusionCallbacksIS1F_NS1K_17LinearCombinationISH_fSH_fLNS_15FloatRoundStyleE2EEESG_S1J_JEEENS4_5SM1004TMEM4LOAD26SM100_TMEM_LOAD_32dp32b32xESY_NSZ_INS10_ILi2ELi4ELi3EEES13_NSR_INS5_IJS14_S1H_EEENS5_IJS1H_SB_EEEEEEENS4_39AutoVectorizingCopyWithAssumedAlignmentILi128EEENS4_14SM90_TMA_STOREES1Y_S20_S20_EEEvvEEEEvNT_6ParamsE) ;  /* 0xffffff7c027c7950 */ /* 0x000fea0003c3ffff */
.L_x_162:
[----:B------:R-:W-:-:S00]  /*8210*/  BRA `(.L_x_162) ;  /* 0xfffffffc00fc7947 */ /* 0x000fc0000383ffff */
[----:B------:R-:W-:-:S00]  /*8220*/  NOP ;  /* 0x0000000000007918 */ /* 0x000fc00000000000 */
        /* <DEDUP_REMOVED lines=13> */
.L_x_163:


//--------------------- .nv.global.init           --------------------------
	.section	.nv.global.init,"aw",@progbits
.nv.global.init:
	.type		$str$27,@object
	.size		$str$27,($str$28 - $str$27)
$str$27:
        /*0000*/ 	.byte	0x28, 0x61, 0x64, 0x64, 0x72, 0x65, 0x73, 0x73, 0x20, 0x26, 0x20, 0x6d, 0x61, 0x73, 0x6b, 0x29
        /*0010*/ 	.byte	0x20, 0x3d, 0x3d, 0x20, 0x30, 0x00
	.type		$str$28,@object
	.size		$str$28,($str$26 - $str$28)
$str$28:
        /*0016*/ 	.byte	0x2f, 0x74, 0x6d, 0x70, 0x2f, 0x63, 0x75, 0x74, 0x6c, 0x61, 0x73, 0x73, 0x5f, 0x73, 0x77, 0x65
        /*0026*/ 	.byte	0x65, 0x70, 0x5f, 0x73, 0x72, 0x63, 0x2f, 0x69, 0x6e, 0x63, 0x6c, 0x75, 0x64, 0x65, 0x2f, 0x63
        /*0036*/ 	.byte	0x75, 0x74, 0x65, 0x2f, 0x70, 0x6f, 0x69, 0x6e, 0x74, 0x65, 0x72, 0x5f, 0x66, 0x6c, 0x61, 0x67
        /*0046*/ 	.byte	0x67, 0x65, 0x64, 0x2e, 0x68, 0x70, 0x70, 0x00
	.type		$str$26,@object
	.size		$str$26,($str$25 - $str$26)
$str$26:
        /*004e*/ 	.byte	0x2f, 0x74, 0x6d, 0x70, 0x2f, 0x63, 0x75, 0x74, 0x6c, 0x61, 0x73, 0x73, 0x5f, 0x73, 0x77, 0x65
        /*005e*/ 	.byte	0x65, 0x70, 0x5f, 0x73, 0x72, 0x63, 0x2f, 0x69, 0x6e, 0x63, 0x6c, 0x75, 0x64, 0x65, 0x2f, 0x63
        /*006e*/ 	.byte	0x75, 0x74, 0x65, 0x2f, 0x61, 0x74, 0x6f, 0x6d, 0x2f, 0x63, 0x6f, 0x70, 0x79, 0x5f, 0x74, 0x72
        /*007e*/ 	.byte	0x61, 0x69, 0x74, 0x73, 0x5f, 0x73, 0x6d, 0x31, 0x30, 0x30, 0x2e, 0x68, 0x70, 0x70, 0x00
	.type		$str$25,@object
	.size		$str$25,(__unnamed_1 - $str$25)
$str$25:
        /*008d*/ 	.byte	0x28, 0x28, 0x75, 0x69, 0x6e, 0x74, 0x33, 0x32, 0x5f, 0x74, 0x28, 0x74, 0x68, 0x72, 0x65, 0x61
        /*009d*/ 	.byte	0x64, 0x49, 0x64, 0x78, 0x2e, 0x78, 0x29, 0x20, 0x2f, 0x20, 0x33, 0x32, 0x29, 0x20, 0x25, 0x20
        /*00ad*/ 	.byte	0x34, 0x29, 0x20, 0x3d, 0x3d, 0x20, 0x28, 0x28, 0x28, 0x74, 0x6d, 0x65, 0x6d, 0x5f, 0x61, 0x64
        /*00bd*/ 	.byte	0x64, 0x72, 0x20, 0x3e, 0x3e, 0x20, 0x31, 0x36, 0x29, 0x20, 0x2f, 0x20, 0x33, 0x32, 0x29, 0x20
        /*00cd*/ 	.byte	0x25, 0x20, 0x34, 0x29, 0x00
	.type		__unnamed_1,@object
	.size		__unnamed_1,(__unnamed_2 - __unnamed_1)
__unnamed_1:
        /*00d2*/ 	.byte	0x61, 0x75, 0x74, 0x6f, 0x20, 0x63, 0x75, 0x74, 0x65, 0x3a, 0x3a, 0x61, 0x73, 0x5f, 0x70, 0x6f
        /* <DEDUP_REMOVED lines=24> */
        /*0262*/ 	.byte	0x3e, 0x3e, 0x3e, 0x3e, 0x5d, 0x00
	.type		__unnamed_2,@object
	.size		__unnamed_2,(.L_2 - __unnamed_2)
__unnamed_2:
        /* <DEDUP_REMOVED lines=42> */
        /*0508*/ 	.byte	0x3e, 0x3e, 0x5d, 0x00
.L_2:


//--------------------- .nv.shared._ZN7cutlass13device_kernelINS_4gemm6kernel13GemmUniversalIN4cute5tupleIJiiiiEEENS1_10collective13CollectiveMmaINS1_35MainloopSm100TmaUmmaWarpSpecializedILi7ELi2ELi4ENS5_IJNS4_1CILi1EEESB_SB_EEEEENS5_IJNSA_ILi128EEENSA_ILi64EEESF_EEENS_6half_tENS5_IJlSB_lEEESH_SI_NS4_8TiledMMAINS4_8MMA_AtomIJNS4_20SM100_MMA_F16BF16_SSISH_SH_fLi128ELi64ELNS4_4UMMA5MajorE0ELSN_0ELNSM_7ScaleInE0ELSO_0EEEEEENS4_6LayoutISC_NS5_IJNSA_ILi0EEESS_SS_EEEEENS5_IJNS4_10UnderscoreESV_SV_EEEEENS4_13SM90_TMA_LOADENS4_14ComposedLayoutINS4_7SwizzleILi3ELi4ELi3EEENS4_18smem_ptr_flag_bitsILi16EEENSR_INS5_IJNSA_ILi8EEESF_EEENS5_IJSF_SB_EEEEEEEvNS4_8identityESY_S18_vS19_EENS_8epilogue10collective18CollectiveEpilogueINS1B_23Sm100TmaWarpSpecializedILi3ELi2ELi32ELb1ELb0EEEJSG_NS5_IJNSR_ISE_SB_EENSR_INSA_ILi32EEESB_EEEEESH_SI_SH_SI_NS1B_6fusion15FusionCallbacksIS1F_NS1K_17LinearCombinationISH_fSH_fLNS_15FloatRoundStyleE2EEESG_S1J_JEEENS4_5SM1004TMEM4LOAD26SM100_TMEM_LOAD_32dp32b32xESY_NSZ_INS10_ILi2ELi4ELi3EEES13_NSR_INS5_IJS14_S1H_EEENS5_IJS1H_SB_EEEEEEENS4_39AutoVectorizingCopyWithAssumedAlignmentILi128EEENS4_14SM90_TMA_STOREES1Y_S20_S20_EEEvvEEEEvNT_6ParamsE --------------------------
	.section	.nv.shared._ZN7cutlass13device_kernelINS_4gemm6kernel13GemmUniversalIN4cute5tupleIJiiiiEEENS1_10collective13CollectiveMmaINS1_35MainloopSm100TmaUmmaWarpSpecializedILi7ELi2ELi4ENS5_IJNS4_1CILi1EEESB_SB_EEEEENS5_IJNSA_ILi128EEENSA_ILi64EEESF_EEENS_6half_tENS5_IJlSB_lEEESH_SI_NS4_8TiledMMAINS4_8MMA_AtomIJNS4_20SM100_MMA_F16BF16_SSISH_SH_fLi128ELi64ELNS4_4UMMA5MajorE0ELSN_0ELNSM_7ScaleInE0ELSO_0EEEEEENS4_6LayoutISC_NS5_IJNSA_ILi0EEESS_SS_EEEEENS5_IJNS4_10UnderscoreESV_SV_EEEEENS4_13SM90_TMA_LOADENS4_14ComposedLayoutINS4_7SwizzleILi3ELi4ELi3EEENS4_18smem_ptr_flag_bitsILi16EEENSR_INS5_IJNSA_ILi8EEESF_EEENS5_IJSF_SB_EEEEEEEvNS4_8identityESY_S18_vS19_EENS_8epilogue10collective18CollectiveEpilogueINS1B_23Sm100TmaWarpSpecializedILi3ELi2ELi32ELb1ELb0EEEJSG_NS5_IJNSR_ISE_SB_EENSR_INSA_ILi32EEESB_EEEEESH_SI_SH_SI_NS1B_6fusion15FusionCallbacksIS1F_NS1K_17LinearCombinationISH_fSH_fLNS_15FloatRoundStyleE2EEESG_S1J_JEEENS4_5SM1004TMEM4LOAD26SM100_TMEM_LOAD_32dp32b32xESY_NSZ_INS10_ILi2ELi4ELi3EEES13_NSR_INS5_IJS14_S1H_EEENS5_IJS1H_SB_EEEEEEENS4_39AutoVectorizingCopyWithAssumedAlignmentILi128EEENS4_14SM90_TMA_STOREES1Y_S20_S20_EEEvvEEEEvNT_6ParamsE,"aw",@nobits
	.sectionflags	@""
	.align	16
	.zero		1024


//--------------------- .nv.shared.reserved.0     --------------------------
	.section	.nv.shared.reserved.0,"aw",@nobits
	.weak		__nv_reservedSMEM_offset_0_alias
	.size		__nv_reservedSMEM_offset_0_alias, 0, 64
	.other		__nv_reservedSMEM_offset_0_alias,@"STO_CUDA_RESERVED_SHARED STV_DEFAULT"
__nv_reservedSMEM_offset_0_alias:
	.zero		0
.nv.shared.reserved.0:
	.zero		64
	.weak		__nv_reservedSMEM_tcgen05_partition
	.type		__nv_reservedSMEM_tcgen05_partition,@object
	.size		__nv_reservedSMEM_tcgen05_partition,(.L_0 - __nv_reservedSMEM_tcgen05_partition)
__nv_reservedSMEM_tcgen05_partition:
	.zero		32
.L_0:


//--------------------- .nv.global                --------------------------
	.section	.nv.global,"aw",@nobits
.nv.global:
	.type		_ZN40_INTERNAL_296e92cb_4_k_cu_6e9b2c62_256774cute1_E,@object
	.size		_ZN40_INTERNAL_296e92cb_4_k_cu_6e9b2c62_256774cute1_E,(_ZN40_INTERNAL_296e92cb_4_k_cu_6e9b2c62_256774cuda3std3__45__cpo6cbeginE - _ZN40_INTERNAL_296e92cb_4_k_cu_6e9b2c62_256774cute1_E)
_ZN40_INTERNAL_296e92cb_4_k_cu_6e9b2c62_256774cute1_E:
	.zero		1
	.type		_ZN40_INTERNAL_296e92cb_4_k_cu_6e9b2c62_256774cuda3std3__45__cpo6cbeginE,@object
	.size		_ZN40_INTERNAL_296e92cb_4_k_cu_6e9b2c62_256774cuda3std3__45__cpo6cbeginE,(_ZN40_INTERNAL_296e92cb_4_k_cu_6e9b2c62_256774cuda3std3__48in_placeE - _ZN40_INTERNAL_296e92cb_4_k_cu_6e9b2c62_256774cuda3std3__45__cpo6cbeginE)
_ZN40_INTERNAL_296e92cb_4_k_cu_6e9b2c62_256774cuda3std3__45__cpo6cbeginE:
	.zero		1
	.type		_ZN40_INTERNAL_296e92cb_4_k_cu_6e9b2c62_256774cuda3std3__48in_placeE,@object
	.size		_ZN40_INTERNAL_296e92cb_4_k_cu_6e9b2c62_256774cuda3std3__48in_placeE,(_ZN40_INTERNAL_296e92cb_4_k_cu_6e9b2c62_256774cuda3std6ranges3__45__cpo9iter_moveE - _ZN40_INTERNAL_296e92cb_4_k_cu_6e9b2c62_256774cuda3std3__48in_placeE)
_ZN40_INTERNAL_296e92cb_4_k_cu_6e9b2c62_256774cuda3std3__48in_placeE:
	.zero		1
	.type		_ZN40_INTERNAL_296e92cb_4_k_cu_6e9b2c62_256774cuda3std6ranges3__45__cpo9iter_moveE,@object
	.size		_ZN40_INTERNAL_296e92cb_4_k_cu_6e9b2c62_256774cuda3std6ranges3__45__cpo9iter_moveE,(_ZN40_INTERNAL_296e92cb_4_k_cu_6e9b2c62_256774cuda3std3__45__cpo5beginE - _ZN40_INTERNAL_296e92cb_4_k_cu_6e9b2c62_256774cuda3std6ranges3__45__cpo9iter_moveE)
_ZN40_INTERNAL_296e92cb_4_k_cu_6e9b2c62_256774cuda3std6ranges3__45__cpo9iter_moveE:
	.zero		1
	.type		_ZN40_INTERNAL_296e92cb_4_k_cu_6e9b2c62_256774cuda3std3__45__cpo5beginE,@object
	.size		_ZN40_INTERNAL_296e92cb_4_k_cu_6e9b2c62_256774cuda3std3__45__cpo5beginE,(_ZN40_INTERNAL_296e92cb_4_k_cu_6e9b2c62_256774cuda3std3__442_GLOBAL__N__296e92cb_4_k_cu_6e9b2c62_256776ignoreE - _ZN40_INTERNAL_296e92cb_4_k_cu_6e9b2c62_256774cuda3std3__45__cpo5beginE)
_ZN40_INTERNAL_296e92cb_4_k_cu_6e9b2c62_256774cuda3std3__45__cpo5beginE:
	.zero		1
	.type		_ZN40_INTERNAL_296e92cb_4_k_cu_6e9b2c62_256774cuda3std3__442_GLOBAL__N__296e92cb_4_k_cu_6e9b2c62_256776ignoreE,@object
	.size		_ZN40_INTERNAL_296e92cb_4_k_cu_6e9b2c62_256774cuda3std3__442_GLOBAL__N__296e92cb_4_k_cu_6e9b2c62_256776ignoreE,(_ZN40_INTERNAL_296e92cb_4_k_cu_6e9b2c62_256774cute7productE - _ZN40_INTERNAL_296e92cb_4_k_cu_6e9b2c62_256774cuda3std3__442_GLOBAL__N__296e92cb_4_k_cu_6e9b2c62_256776ignoreE)
_ZN40_INTERNAL_296e92cb_4_k_cu_6e9b2c62_256774cuda3std3__442_GLOBAL__N__296e92cb_4_k_cu_6e9b2c62_256776ignoreE:
	.zero		1
	.type		_ZN40_INTERNAL_296e92cb_4_k_cu_6e9b2c62_256774cute7productE,@object
	.size		_ZN40_INTERNAL_296e92cb_4_k_cu_6e9b2c62_256774cute7productE,(_ZN40_INTERNAL_296e92cb_4_k_cu_6e9b2c62_256774cuda3std3__45__cpo3endE - _ZN40_INTERNAL_296e92cb_4_k_cu_6e9b2c62_256774cute7productE)
_ZN40_INTERNAL_296e92cb_4_k_cu_6e9b2c62_256774cute7productE:
	.zero		1
	.type		_ZN40_INTERNAL_296e92cb_4_k_cu_6e9b2c62_256774cuda3std3__45__cpo3endE,@object
	.size		_ZN40_INTERNAL_296e92cb_4_k_cu_6e9b2c62_256774cuda3std3__45__cpo3endE,(_ZN40_INTERNAL_296e92cb_4_k_cu_6e9b2c62_256774cuda3std3__419piecewise_constructE - _ZN40_INTERNAL_296e92cb_4_k_cu_6e9b2c62_256774cuda3std3__45__cpo3endE)
_ZN40_INTERNAL_296e92cb_4_k_cu_6e9b2c62_256774cuda3std3__45__cpo3endE:
	.zero		1
	.type		_ZN40_INTERNAL_296e92cb_4_k_cu_6e9b2c62_256774cuda3std3__419piecewise_constructE,@object
	.size		_ZN40_INTERNAL_296e92cb_4_k_cu_6e9b2c62_256774cuda3std3__419piecewise_constructE,(_ZN40_INTERNAL_296e92cb_4_k_cu_6e9b2c62_256774cuda3std3__45__cpo4cendE - _ZN40_INTERNAL_296e92cb_4_k_cu_6e9b2c62_256774cuda3std3__419piecewise_constructE)
_ZN40_INTERNAL_296e92cb_4_k_cu_6e9b2c62_256774cuda3std3__419piecewise_constructE:
	.zero		1
	.type		_ZN40_INTERNAL_296e92cb_4_k_cu_6e9b2c62_256774cuda3std3__45__cpo4cendE,@object
	.size		_ZN40_INTERNAL_296e92cb_4_k_cu_6e9b2c62_256774cuda3std3__45__cpo4cendE,(_ZN40_INTERNAL_296e92cb_4_k_cu_6e9b2c62_256774cuda3std6ranges3__45__cpo4swapE - _ZN40_INTERNAL_296e92cb_4_k_cu_6e9b2c62_256774cuda3std3__45__cpo4cendE)
_ZN40_INTERNAL_296e92cb_4_k_cu_6e9b2c62_256774cuda3std3__45__cpo4cendE:
	.zero		1
	.type		_ZN40_INTERNAL_296e92cb_4_k_cu_6e9b2c62_256774cuda3std6ranges3__45__cpo4swapE,@object
	.size		_ZN40_INTERNAL_296e92cb_4_k_cu_6e9b2c62_256774cuda3std6ranges3__45__cpo4swapE,(.L_10 - _ZN40_INTERNAL_296e92cb_4_k_cu_6e9b2c62_256774cuda3std6ranges3__45__cpo4swapE)
_ZN40_INTERNAL_296e92cb_4_k_cu_6e9b2c62_256774cuda3std6ranges3__45__cpo4swapE:
	.zero		1
.L_10:


//--------------------- .nv.constant0._ZN7cutlass13device_kernelINS_4gemm6kernel13GemmUniversalIN4cute5tupleIJiiiiEEENS1_10collective13CollectiveMmaINS1_35MainloopSm100TmaUmmaWarpSpecializedILi7ELi2ELi4ENS5_IJNS4_1CILi1EEESB_SB_EEEEENS5_IJNSA_ILi128EEENSA_ILi64EEESF_EEENS_6half_tENS5_IJlSB_lEEESH_SI_NS4_8TiledMMAINS4_8MMA_AtomIJNS4_20SM100_MMA_F16BF16_SSISH_SH_fLi128ELi64ELNS4_4UMMA5MajorE0ELSN_0ELNSM_7ScaleInE0ELSO_0EEEEEENS4_6LayoutISC_NS5_IJNSA_ILi0EEESS_SS_EEEEENS5_IJNS4_10UnderscoreESV_SV_EEEEENS4_13SM90_TMA_LOADENS4_14ComposedLayoutINS4_7SwizzleILi3ELi4ELi3EEENS4_18smem_ptr_flag_bitsILi16EEENSR_INS5_IJNSA_ILi8EEESF_EEENS5_IJSF_SB_EEEEEEEvNS4_8identityESY_S18_vS19_EENS_8epilogue10collective18CollectiveEpilogueINS1B_23Sm100TmaWarpSpecializedILi3ELi2ELi32ELb1ELb0EEEJSG_NS5_IJNSR_ISE_SB_EENSR_INSA_ILi32EEESB_EEEEESH_SI_SH_SI_NS1B_6fusion15FusionCallbacksIS1F_NS1K_17LinearCombinationISH_fSH_fLNS_15FloatRoundStyleE2EEESG_S1J_JEEENS4_5SM1004TMEM4LOAD26SM100_TMEM_LOAD_32dp32b32xESY_NSZ_INS10_ILi2ELi4ELi3EEES13_NSR_INS5_IJS14_S1H_EEENS5_IJS1H_SB_EEEEEEENS4_39AutoVectorizingCopyWithAssumedAlignmentILi128EEENS4_14SM90_TMA_STOREES1Y_S20_S20_EEEvvEEEEvNT_6ParamsE --------------------------
	.section	.nv.constant0._ZN7cutlass13device_kernelINS_4gemm6kernel13GemmUniversalIN4cute5tupleIJiiiiEEENS1_10collective13CollectiveMmaINS1_35MainloopSm100TmaUmmaWarpSpecializedILi7ELi2ELi4ENS5_IJNS4_1CILi1EEESB_SB_EEEEENS5_IJNSA_ILi128EEENSA_ILi64EEESF_EEENS_6half_tENS5_IJlSB_lEEESH_SI_NS4_8TiledMMAINS4_8MMA_AtomIJNS4_20SM100_MMA_F16BF16_SSISH_SH_fLi128ELi64ELNS4_4UMMA5MajorE0ELSN_0ELNSM_7ScaleInE0ELSO_0EEEEEENS4_6LayoutISC_NS5_IJNSA_ILi0EEESS_SS_EEEEENS5_IJNS4_10UnderscoreESV_SV_EEEEENS4_13SM90_TMA_LOADENS4_14ComposedLayoutINS4_7SwizzleILi3ELi4ELi3EEENS4_18smem_ptr_flag_bitsILi16EEENSR_INS5_IJNSA_ILi8EEESF_EEENS5_IJSF_SB_EEEEEEEvNS4_8identityESY_S18_vS19_EENS_8epilogue10collective18CollectiveEpilogueINS1B_23Sm100TmaWarpSpecializedILi3ELi2ELi32ELb1ELb0EEEJSG_NS5_IJNSR_ISE_SB_EENSR_INSA_ILi32EEESB_EEEEESH_SI_SH_SI_NS1B_6fusion15FusionCallbacksIS1F_NS1K_17LinearCombinationISH_fSH_fLNS_15FloatRoundStyleE2EEESG_S1J_JEEENS4_5SM1004TMEM4LOAD26SM100_TMEM_LOAD_32dp32b32xESY_NSZ_INS10_ILi2ELi4ELi3EEES13_NSR_INS5_IJS14_S1H_EEENS5_IJS1H_SB_EEEEEEENS4_39AutoVectorizingCopyWithAssumedAlignmentILi128EEENS4_14SM90_TMA_STOREES1Y_S20_S20_EEEvvEEEEvNT_6ParamsE,"a",@progbits
	.sectionflags	@""
	.align	4
.nv.constant0._ZN7cutlass13device_kernelINS_4gemm6kernel13GemmUniversalIN4cute5tupleIJiiiiEEENS1_10collective13CollectiveMmaINS1_35MainloopSm100TmaUmmaWarpSpecializedILi7ELi2ELi4ENS5_IJNS4_1CILi1EEESB_SB_EEEEENS5_IJNSA_ILi128EEENSA_ILi64EEESF_EEENS_6half_tENS5_IJlSB_lEEESH_SI_NS4_8TiledMMAINS4_8MMA_AtomIJNS4_20SM100_MMA_F16BF16_SSISH_SH_fLi128ELi64ELNS4_4UMMA5MajorE0ELSN_0ELNSM_7ScaleInE0ELSO_0EEEEEENS4_6LayoutISC_NS5_IJNSA_ILi0EEESS_SS_EEEEENS5_IJNS4_10UnderscoreESV_SV_EEEEENS4_13SM90_TMA_LOADENS4_14ComposedLayoutINS4_7SwizzleILi3ELi4ELi3EEENS4_18smem_ptr_flag_bitsILi16EEENSR_INS5_IJNSA_ILi8EEESF_EEENS5_IJSF_SB_EEEEEEEvNS4_8identityESY_S18_vS19_EENS_8epilogue10collective18CollectiveEpilogueINS1B_23Sm100TmaWarpSpecializedILi3ELi2ELi32ELb1ELb0EEEJSG_NS5_IJNSR_ISE_SB_EENSR_INSA_ILi32EEESB_EEEEESH_SI_SH_SI_NS1B_6fusion15FusionCallbacksIS1F_NS1K_17LinearCombinationISH_fSH_fLNS_15FloatRoundStyleE2EEESG_S1J_JEEENS4_5SM1004TMEM4LOAD26SM100_TMEM_LOAD_32dp32b32xESY_NSZ_INS10_ILi2ELi4ELi3EEES13_NSR_INS5_IJS14_S1H_EEENS5_IJS1H_SB_EEEEEEENS4_39AutoVectorizingCopyWithAssumedAlignmentILi128EEENS4_14SM90_TMA_STOREES1Y_S20_S20_EEEvvEEEEvNT_6ParamsE:
	.zero		2944


//--------------------- SYMBOLS --------------------------

	.type		.nv.reservedSmem.offset0,@object
	.size		.nv.reservedSmem.offset0,0x4
	.type		.nv.reservedSmem.cap,@object
	.size		.nv.reservedSmem.cap,0x4
	.type		__assertfail,@function
